	.target	sm_90a

	.elftype	@"ET_EXEC"


//--------------------- .note.nv.tkinfo           --------------------------
	.section	.note.nv.tkinfo,"",@"SHT_NOTE"
	.sectionflags	@"SHF_NOTE_NV_TKINFO"
	.tkinfo
        /*0018*/ 	.word	0x00000002
        /*0030*/ 	.string	""
        /*0030*/ 	.string	"ptxas"
        /*0030*/ 	.string	"Cuda compilation tools, release 13.0, V13.0.88"
        /*0030*/ 	.string	"Build cuda_13.0.r13.0/compiler.36424714_0"
        /*0030*/ 	.string	"-arch sm_90a -m 64 "



//--------------------- .note.nv.cuinfo           --------------------------
	.section	.note.nv.cuinfo,"",@"SHT_NOTE"
	.sectionflags	@"SHF_NOTE_NV_CUINFO"
        /*0018*/ 	.short	0x0002
        /*001a*/ 	.short	0x005a
        /*001c*/ 	.short	0x0082
	.zero		2


//--------------------- .nv.info                  --------------------------
	.section	.nv.info,"",@"SHT_CUDA_INFO"
	.align	4


	//----- nvinfo : EIATTR_REGCOUNT
	.align		4
        /*0000*/ 	.byte	0x04, 0x2f
        /*0002*/ 	.short	(.L_18 - .L_17)
	.align		4
.L_17:
        /*0004*/ 	.word	index@(_ZN7cutlass13device_kernelINS_4gemm6kernel13GemmUniversalIN4cute5tupleIJiiiiEEENS1_10collective13CollectiveMmaINS1_34MainloopSm90TmaGmmaWarpSpecializedILi8ENS5_IJNS4_1CILi1EEESB_SB_EEENS1_35KernelTmaWarpSpecializedCooperativeEEENS5_IJNSA_ILi128EEENSA_ILi64EEESG_EEENS_6half_tENS5_IJlSB_lEEESI_SJ_NS4_8TiledMMAINS4_8MMA_AtomIJNS4_4SM904GMMA25MMA_64x64x16_F32F16F16_SSILNSN_5MajorE0ELSP_0ELNSN_7ScaleInE1ELSQ_1EEEEEENS4_6LayoutINS5_IJNSA_ILi2EEESB_SB_EEENS5_IJSB_NSA_ILi0EEESW_EEEEENS5_IJNS4_10UnderscoreESZ_SZ_EEEEENS4_13SM90_TMA_LOADENS4_14ComposedLayoutINS4_7SwizzleILi3ELi4ELi3EEENS4_18smem_ptr_flag_bitsILi16EEENST_INS5_IJNSA_ILi8EEESG_EEENS5_IJSG_SB_EEEEEEEvNS4_8identityES12_S1C_vS1D_EENS_8epilogue10collective18CollectiveEpilogueINS1F_22Sm90TmaWarpSpecializedILi3ELi2ELi16ELb1ELb0EEEJSH_NS5_IJSF_NSA_ILi32EEEEEESI_SJ_SI_SJ_NS1F_6fusion15FusionCallbacksIS1J_NS1M_23LinCombPerRowBiasEltActINS1F_6thread4ReLuESI_fSI_SI_fLi8ELNS_15FloatRoundStyleE2EEESH_S1L_JEEES12_NS13_INS14_ILi2ELi4ELi3EEES17_NST_INS5_IJS18_S1K_EEENS5_IJS1K_SB_EEEEEEENS4_17SM75_U32x4_LDSM_NENS4_14SM90_TMA_STOREES1Y_NS4_17SM90_U32x4_STSM_NENS4_9Copy_AtomIJS21_SI_EEEvEEEvvEEEEvNT_6ParamsE)
        /*0008*/ 	.word	0x000000a8


	//----- nvinfo : EIATTR_FRAME_SIZE
	.align		4
.L_18:
        /*000c*/ 	.byte	0x04, 0x11
        /*000e*/ 	.short	(.L_20 - .L_19)
	.align		4
.L_19:
        /*0010*/ 	.word	index@(_ZN7cutlass13device_kernelINS_4gemm6kernel13GemmUniversalIN4cute5tupleIJiiiiEEENS1_10collective13CollectiveMmaINS1_34MainloopSm90TmaGmmaWarpSpecializedILi8ENS5_IJNS4_1CILi1EEESB_SB_EEENS1_35KernelTmaWarpSpecializedCooperativeEEENS5_IJNSA_ILi128EEENSA_ILi64EEESG_EEENS_6half_tENS5_IJlSB_lEEESI_SJ_NS4_8TiledMMAINS4_8MMA_AtomIJNS4_4SM904GMMA25MMA_64x64x16_F32F16F16_SSILNSN_5MajorE0ELSP_0ELNSN_7ScaleInE1ELSQ_1EEEEEENS4_6LayoutINS5_IJNSA_ILi2EEESB_SB_EEENS5_IJSB_NSA_ILi0EEESW_EEEEENS5_IJNS4_10UnderscoreESZ_SZ_EEEEENS4_13SM90_TMA_LOADENS4_14ComposedLayoutINS4_7SwizzleILi3ELi4ELi3EEENS4_18smem_ptr_flag_bitsILi16EEENST_INS5_IJNSA_ILi8EEESG_EEENS5_IJSG_SB_EEEEEEEvNS4_8identityES12_S1C_vS1D_EENS_8epilogue10collective18CollectiveEpilogueINS1F_22Sm90TmaWarpSpecializedILi3ELi2ELi16ELb1ELb0EEEJSH_NS5_IJSF_NSA_ILi32EEEEEESI_SJ_SI_SJ_NS1F_6fusion15FusionCallbacksIS1J_NS1M_23LinCombPerRowBiasEltActINS1F_6thread4ReLuESI_fSI_SI_fLi8ELNS_15FloatRoundStyleE2EEESH_S1L_JEEES12_NS13_INS14_ILi2ELi4ELi3EEES17_NST_INS5_IJS18_S1K_EEENS5_IJS1K_SB_EEEEEEENS4_17SM75_U32x4_LDSM_NENS4_14SM90_TMA_STOREES1Y_NS4_17SM90_U32x4_STSM_NENS4_9Copy_AtomIJS21_SI_EEEvEEEvvEEEEvNT_6ParamsE)
        /*0014*/ 	.word	0x00000000


	//----- nvinfo : EIATTR_MIN_STACK_SIZE
	.align		4
.L_20:
        /*0018*/ 	.byte	0x04, 0x12
        /*001a*/ 	.short	(.L_22 - .L_21)
	.align		4
.L_21:
        /*001c*/ 	.word	index@(_ZN7cutlass13device_kernelINS_4gemm6kernel13GemmUniversalIN4cute5tupleIJiiiiEEENS1_10collective13CollectiveMmaINS1_34MainloopSm90TmaGmmaWarpSpecializedILi8ENS5_IJNS4_1CILi1EEESB_SB_EEENS1_35KernelTmaWarpSpecializedCooperativeEEENS5_IJNSA_ILi128EEENSA_ILi64EEESG_EEENS_6half_tENS5_IJlSB_lEEESI_SJ_NS4_8TiledMMAINS4_8MMA_AtomIJNS4_4SM904GMMA25MMA_64x64x16_F32F16F16_SSILNSN_5MajorE0ELSP_0ELNSN_7ScaleInE1ELSQ_1EEEEEENS4_6LayoutINS5_IJNSA_ILi2EEESB_SB_EEENS5_IJSB_NSA_ILi0EEESW_EEEEENS5_IJNS4_10UnderscoreESZ_SZ_EEEEENS4_13SM90_TMA_LOADENS4_14ComposedLayoutINS4_7SwizzleILi3ELi4ELi3EEENS4_18smem_ptr_flag_bitsILi16EEENST_INS5_IJNSA_ILi8EEESG_EEENS5_IJSG_SB_EEEEEEEvNS4_8identityES12_S1C_vS1D_EENS_8epilogue10collective18CollectiveEpilogueINS1F_22Sm90TmaWarpSpecializedILi3ELi2ELi16ELb1ELb0EEEJSH_NS5_IJSF_NSA_ILi32EEEEEESI_SJ_SI_SJ_NS1F_6fusion15FusionCallbacksIS1J_NS1M_23LinCombPerRowBiasEltActINS1F_6thread4ReLuESI_fSI_SI_fLi8ELNS_15FloatRoundStyleE2EEESH_S1L_JEEES12_NS13_INS14_ILi2ELi4ELi3EEES17_NST_INS5_IJS18_S1K_EEENS5_IJS1K_SB_EEEEEEENS4_17SM75_U32x4_LDSM_NENS4_14SM90_TMA_STOREES1Y_NS4_17SM90_U32x4_STSM_NENS4_9Copy_AtomIJS21_SI_EEEvEEEvvEEEEvNT_6ParamsE)
        /*0020*/ 	.word	0x00000000
.L_22:


//--------------------- .nv.compat                --------------------------
	.section	.nv.compat,"",@"SHT_CUDA_COMPAT_INFO"
	.align	4
        /*0000*/ 	.byte	0x02, 0x09, 0x01, 0x00, 0x02, 0x02, 0x04, 0x00, 0x02, 0x05, 0x05, 0x00, 0x03, 0x07, 0x01, 0x01
        /*0010*/ 	.byte	0x02, 0x03, 0x01, 0x00, 0x02, 0x06, 0x01, 0x00, 0x04, 0x0b, 0x08, 0x00, 0x00, 0x00, 0x00, 0x00
        /*0020*/ 	.byte	0x00, 0x00, 0x00, 0x00


//--------------------- .nv.info._ZN7cutlass13device_kernelINS_4gemm6kernel13GemmUniversalIN4cute5tupleIJiiiiEEENS1_10collective13CollectiveMmaINS1_34MainloopSm90TmaGmmaWarpSpecializedILi8ENS5_IJNS4_1CILi1EEESB_SB_EEENS1_35KernelTmaWarpSpecializedCooperativeEEENS5_IJNSA_ILi128EEENSA_ILi64EEESG_EEENS_6half_tENS5_IJlSB_lEEESI_SJ_NS4_8TiledMMAINS4_8MMA_AtomIJNS4_4SM904GMMA25MMA_64x64x16_F32F16F16_SSILNSN_5MajorE0ELSP_0ELNSN_7ScaleInE1ELSQ_1EEEEEENS4_6LayoutINS5_IJNSA_ILi2EEESB_SB_EEENS5_IJSB_NSA_ILi0EEESW_EEEEENS5_IJNS4_10UnderscoreESZ_SZ_EEEEENS4_13SM90_TMA_LOADENS4_14ComposedLayoutINS4_7SwizzleILi3ELi4ELi3EEENS4_18smem_ptr_flag_bitsILi16EEENST_INS5_IJNSA_ILi8EEESG_EEENS5_IJSG_SB_EEEEEEEvNS4_8identityES12_S1C_vS1D_EENS_8epilogue10collective18CollectiveEpilogueINS1F_22Sm90TmaWarpSpecializedILi3ELi2ELi16ELb1ELb0EEEJSH_NS5_IJSF_NSA_ILi32EEEEEESI_SJ_SI_SJ_NS1F_6fusion15FusionCallbacksIS1J_NS1M_23LinCombPerRowBiasEltActINS1F_6thread4ReLuESI_fSI_SI_fLi8ELNS_15FloatRoundStyleE2EEESH_S1L_JEEES12_NS13_INS14_ILi2ELi4ELi3EEES17_NST_INS5_IJS18_S1K_EEENS5_IJS1K_SB_EEEEEEENS4_17SM75_U32x4_LDSM_NENS4_14SM90_TMA_STOREES1Y_NS4_17SM90_U32x4_STSM_NENS4_9Copy_AtomIJS21_SI_EEEvEEEvvEEEEvNT_6ParamsE --------------------------
	.section	.nv.info._ZN7cutlass13device_kernelINS_4gemm6kernel13GemmUniversalIN4cute5tupleIJiiiiEEENS1_10collective13CollectiveMmaINS1_34MainloopSm90TmaGmmaWarpSpecializedILi8ENS5_IJNS4_1CILi1EEESB_SB_EEENS1_35KernelTmaWarpSpecializedCooperativeEEENS5_IJNSA_ILi128EEENSA_ILi64EEESG_EEENS_6half_tENS5_IJlSB_lEEESI_SJ_NS4_8TiledMMAINS4_8MMA_AtomIJNS4_4SM904GMMA25MMA_64x64x16_F32F16F16_SSILNSN_5MajorE0ELSP_0ELNSN_7ScaleInE1ELSQ_1EEEEEENS4_6LayoutINS5_IJNSA_ILi2EEESB_SB_EEENS5_IJSB_NSA_ILi0EEESW_EEEEENS5_IJNS4_10UnderscoreESZ_SZ_EEEEENS4_13SM90_TMA_LOADENS4_14ComposedLayoutINS4_7SwizzleILi3ELi4ELi3EEENS4_18smem_ptr_flag_bitsILi16EEENST_INS5_IJNSA_ILi8EEESG_EEENS5_IJSG_SB_EEEEEEEvNS4_8identityES12_S1C_vS1D_EENS_8epilogue10collective18CollectiveEpilogueINS1F_22Sm90TmaWarpSpecializedILi3ELi2ELi16ELb1ELb0EEEJSH_NS5_IJSF_NSA_ILi32EEEEEESI_SJ_SI_SJ_NS1F_6fusion15FusionCallbacksIS1J_NS1M_23LinCombPerRowBiasEltActINS1F_6thread4ReLuESI_fSI_SI_fLi8ELNS_15FloatRoundStyleE2EEESH_S1L_JEEES12_NS13_INS14_ILi2ELi4ELi3EEES17_NST_INS5_IJS18_S1K_EEENS5_IJS1K_SB_EEEEEEENS4_17SM75_U32x4_LDSM_NENS4_14SM90_TMA_STOREES1Y_NS4_17SM90_U32x4_STSM_NENS4_9Copy_AtomIJS21_SI_EEEvEEEvvEEEEvNT_6ParamsE,"",@"SHT_CUDA_INFO"
	.sectionflags	@""
	.align	4


	//----- nvinfo : EIATTR_CUDA_API_VERSION
	.align		4
        /*0000*/ 	.byte	0x04, 0x37
        /*0002*/ 	.short	(.L_24 - .L_23)
.L_23:
        /*0004*/ 	.word	0x00000082


	//----- nvinfo : EIATTR_KPARAM_INFO
	.align		4
.L_24:
        /*0008*/ 	.byte	0x04, 0x17
        /*000a*/ 	.short	(.L_26 - .L_25)
.L_25:
        /*000c*/ 	.word	0x00000000
        /*0010*/ 	.short	0x0000
        /*0012*/ 	.short	0x0070
        /*0014*/ 	.byte	0x00, 0xf0, 0x01, 0x1c


	//----- nvinfo : EIATTR_SPARSE_MMA_MASK
	.align		4
.L_26:
        /*0018*/ 	.byte	0x03, 0x50
        /*001a*/ 	.short	0x0000


	//----- nvinfo : EIATTR_MAXREG_COUNT
	.align		4
        /*001c*/ 	.byte	0x03, 0x1b
        /*001e*/ 	.short	0x00a8


	//----- nvinfo : EIATTR_NUM_BARRIERS
	.align		4
        /*0020*/ 	.byte	0x02, 0x4c
        /*0022*/ 	.byte	0x02
	.zero		1


	//----- nvinfo : EIATTR_EXTERNS
	.align		4
        /*0024*/ 	.byte	0x04, 0x0f
        /*0026*/ 	.short	(.L_28 - .L_27)


	//   ....[0]....
	.align		4
.L_27:
        /*0028*/ 	.word	index@(__assertfail)


	//----- nvinfo : EIATTR_MERCURY_ISA_VERSION
	.align		4
.L_28:
        /*002c*/ 	.byte	0x03, 0x5f
        /*002e*/ 	.short	0x0101


	//----- nvinfo : EIATTR_INT_WARP_WIDE_INSTR_OFFSETS
	.align		4
        /*0030*/ 	.byte	0x04, 0x31
        /*0032*/ 	.short	(.L_30 - .L_29)


	//   ....[0]....
.L_29:
        /*0034*/ 	.word	0x00000950


	//   ....[1]....
        /*0038*/ 	.word	0x00000960


	//   ....[2]....
        /*003c*/ 	.word	0x000009e0


	//----- nvinfo : EIATTR_COOP_GROUP_MASK_REGIDS
	.align		4
.L_30:
        /*0040*/ 	.byte	0x04, 0x29
        /*0042*/ 	.short	(.L_32 - .L_31)


	//   ....[0]....
.L_31:
        /*0044*/ 	.word	0xffffffff


	//   ....[1]....
        /*0048*/ 	.word	0xffffffff


	//   ....[2]....
        /*004c*/ 	.word	0xffffffff


	//   ....[3]....
        /*0050*/ 	.word	0xffffffff


	//   ....[4]....
        /*0054*/ 	.word	0xffffffff


	//   ....[5]....
        /*0058*/ 	.word	0xffffffff


	//----- nvinfo : EIATTR_COOP_GROUP_INSTR_OFFSETS
	.align		4
.L_32:
        /*005c*/ 	.byte	0x04, 0x28
        /*005e*/ 	.short	(.L_34 - .L_33)


	//   ....[0]....
.L_33:
        /*0060*/ 	.word	0x00000070


	//   ....[1]....
        /*0064*/ 	.word	0x00000080


	//   ....[2]....
        /*0068*/ 	.word	0x00000440


	//   ....[3]....
        /*006c*/ 	.word	0x00000680


	//   ....[4]....
        /*0070*/ 	.word	0x00000810


	//   ....[5]....
        /*0074*/ 	.word	0x00001560


	//----- nvinfo : EIATTR_REG_RECONFIG
	.align		4
.L_34:
        /*0078*/ 	.byte	0x01, 0x54
	.zero		2


	//----- nvinfo : EIATTR_SYSCALL_OFFSETS
	.align		4
        /*007c*/ 	.byte	0x04, 0x46
        /*007e*/ 	.short	(.L_36 - .L_35)


	//   ....[0]....
.L_35:
        /*0080*/ 	.word	0x00001720


	//   ....[1]....
        /*0084*/ 	.word	0x00002140


	//   ....[2]....
        /*0088*/ 	.word	0x00002230


	//----- nvinfo : EIATTR_MBARRIER_INSTR_OFFSETS
	.align		4
.L_36:
        /*008c*/ 	.byte	0x04, 0x39
        /*008e*/ 	.short	(.L_38 - .L_37)


	//   ....[0]....
.L_37:
        /*0090*/ 	.word	0x00000560
        /*0094*/ 	.word	0x000000ff
        /*0098*/ 	.word	0x00000000
        /*009c*/ 	.short	0x0100
        /*009e*/ 	.byte	0x08
	.zero		1


	//   ....[1]....
        /*00a0*/ 	.word	0x00000570
        /*00a4*/ 	.word	0x000000ff
        /*00a8*/ 	.word	0x00000040
        /*00ac*/ 	.short	0x0100
        /*00ae*/ 	.byte	0x08
	.zero		1


	//   ....[2]....
        /*00b0*/ 	.word	0x00000580
        /*00b4*/ 	.word	0x000000ff
        /*00b8*/ 	.word	0x00000008
        /*00bc*/ 	.short	0x0100
        /*00be*/ 	.byte	0x08
	.zero		1


	//   ....[3]....
        /*00c0*/ 	.word	0x00000590
        /*00c4*/ 	.word	0x000000ff
        /*00c8*/ 	.word	0x00000048
        /*00cc*/ 	.short	0x0100
        /*00ce*/ 	.byte	0x08
	.zero		1


	//   ....[4]....
        /*00d0*/ 	.word	0x000005a0
        /*00d4*/ 	.word	0x000000ff
        /*00d8*/ 	.word	0x00000010
        /*00dc*/ 	.short	0x0100
        /*00de*/ 	.byte	0x08
	.zero		1


	//   ....[5]....
        /*00e0*/ 	.word	0x000005b0
        /*00e4*/ 	.word	0x000000ff
        /*00e8*/ 	.word	0x00000050
        /*00ec*/ 	.short	0x0100
        /*00ee*/ 	.byte	0x08
	.zero		1


	//   ....[6]....
        /*00f0*/ 	.word	0x000005c0
        /*00f4*/ 	.word	0x000000ff
        /*00f8*/ 	.word	0x00000018
        /*00fc*/ 	.short	0x0100
        /*00fe*/ 	.byte	0x08
	.zero		1


	//   ....[7]....
        /*0100*/ 	.word	0x000005d0
        /*0104*/ 	.word	0x000000ff
        /*0108*/ 	.word	0x00000058
        /*010c*/ 	.short	0x0100
        /*010e*/ 	.byte	0x08
	.zero		1


	//   ....[8]....
        /*0110*/ 	.word	0x000005e0
        /*0114*/ 	.word	0x000000ff
        /*0118*/ 	.word	0x00000020
        /*011c*/ 	.short	0x0100
        /*011e*/ 	.byte	0x08
	.zero		1


	//   ....[9]....
        /*0120*/ 	.word	0x000005f0
        /*0124*/ 	.word	0x000000ff
        /*0128*/ 	.word	0x00000060
        /*012c*/ 	.short	0x0100
        /*012e*/ 	.byte	0x08
	.zero		1


	//   ....[10]....
        /*0130*/ 	.word	0x00000600
        /*0134*/ 	.word	0x000000ff
        /*0138*/ 	.word	0x00000028
        /*013c*/ 	.short	0x0100
        /*013e*/ 	.byte	0x08
	.zero		1


	//   ....[11]....
        /*0140*/ 	.word	0x00000610
        /*0144*/ 	.word	0x000000ff
        /*0148*/ 	.word	0x00000068
        /*014c*/ 	.short	0x0100
        /*014e*/ 	.byte	0x08
	.zero		1


	//   ....[12]....
        /*0150*/ 	.word	0x00000620
        /*0154*/ 	.word	0x000000ff
        /*0158*/ 	.word	0x00000030
        /*015c*/ 	.short	0x0100
        /*015e*/ 	.byte	0x08
	.zero		1


	//   ....[13]....
        /*0160*/ 	.word	0x00000630
        /*0164*/ 	.word	0x000000ff
        /*0168*/ 	.word	0x00000070
        /*016c*/ 	.short	0x0100
        /*016e*/ 	.byte	0x08
	.zero		1


	//   ....[14]....
        /*0170*/ 	.word	0x00000640
        /*0174*/ 	.word	0x000000ff
        /*0178*/ 	.word	0x00000038
        /*017c*/ 	.short	0x0100
        /*017e*/ 	.byte	0x08
	.zero		1


	//   ....[15]....
        /*0180*/ 	.word	0x00000650
        /*0184*/ 	.word	0x000000ff
        /*0188*/ 	.word	0x00000078
        /*018c*/ 	.short	0x0100
        /*018e*/ 	.byte	0x08
	.zero		1


	//   ....[16]....
        /*0190*/ 	.word	0x000007a0
        /*0194*/ 	.word	0x000000ff
        /*0198*/ 	.word	0x00000080
        /*019c*/ 	.short	0x0100
        /*019e*/ 	.byte	0x08
	.zero		1


	//   ....[17]....
        /*01a0*/ 	.word	0x000007b0
        /*01a4*/ 	.word	0x000000ff
        /*01a8*/ 	.word	0x00000098
        /*01ac*/ 	.short	0x0100
        /*01ae*/ 	.byte	0x08
	.zero		1


	//   ....[18]....
        /*01b0*/ 	.word	0x000007c0
        /*01b4*/ 	.word	0x000000ff
        /*01b8*/ 	.word	0x00000088
        /*01bc*/ 	.short	0x0100
        /*01be*/ 	.byte	0x08
	.zero		1


	//   ....[19]....
        /*01c0*/ 	.word	0x000007d0
        /*01c4*/ 	.word	0x000000ff
        /*01c8*/ 	.word	0x000000a0
        /*01cc*/ 	.short	0x0100
        /*01ce*/ 	.byte	0x08
	.zero		1


	//   ....[20]....
        /*01d0*/ 	.word	0x000007e0
        /*01d4*/ 	.word	0x000000ff
        /*01d8*/ 	.word	0x00000090
        /*01dc*/ 	.short	0x0100
        /*01de*/ 	.byte	0x08
	.zero		1


	//   ....[21]....
        /*01e0*/ 	.word	0x000007f0
        /*01e4*/ 	.word	0x000000ff
        /*01e8*/ 	.word	0x000000a8
        /*01ec*/ 	.short	0x0100
        /*01ee*/ 	.byte	0x08
	.zero		1


	//   ....[22]....
        /*01f0*/ 	.word	0x00000a80
        /*01f4*/ 	.word	0x000000ff
        /*01f8*/ 	.word	0x000000b0
        /*01fc*/ 	.short	0x0100
        /*01fe*/ 	.byte	0x08
	.zero		1


	//   ....[23]....
        /*0200*/ 	.word	0x00000ae0
        /*0204*/ 	.word	0x000000ff
        /*0208*/ 	.word	0x000000b8
        /*020c*/ 	.short	0x0100
        /*020e*/ 	.byte	0x08
	.zero		1


	//   ....[24]....
        /*0210*/ 	.word	0x000017a0
        /*0214*/ 	.word	0x00000003
        /*0218*/ 	.word	0x00000000
        /*021c*/ 	.short	0x010a
        /*021e*/ 	.byte	0x3f
	.zero		1


	//   ....[25]....
        /*0220*/ 	.word	0x000017e0
        /*0224*/ 	.word	0x00000003
        /*0228*/ 	.word	0x00000000
        /*022c*/ 	.short	0x010a
        /*022e*/ 	.byte	0x3f
	.zero		1


	//   ....[26]....
        /*0230*/ 	.word	0x00001b50
        /*0234*/ 	.word	0x000000ff
        /*0238*/ 	.word	0x00000000
        /*023c*/ 	.short	0x010a
        /*023e*/ 	.byte	0x04
	.zero		1


	//   ....[27]....
        /*0240*/ 	.word	0x00001b90
        /*0244*/ 	.word	0x000000ff
        /*0248*/ 	.word	0x00000000
        /*024c*/ 	.short	0x010a
        /*024e*/ 	.byte	0x04
	.zero		1


	//   ....[28]....
        /*0250*/ 	.word	0x00001df0
        /*0254*/ 	.word	0x000000ff
        /*0258*/ 	.word	0x00000000
        /*025c*/ 	.short	0x0101
        /*025e*/ 	.byte	0x04
	.zero		1


	//   ....[29]....
        /*0260*/ 	.word	0x00001fa0
        /*0264*/ 	.word	0x000000ff
        /*0268*/ 	.word	0x00000000
        /*026c*/ 	.short	0x0101
        /*026e*/ 	.byte	0x04
	.zero		1


	//   ....[30]....
        /*0270*/ 	.word	0x00002b20
        /*0274*/ 	.word	0x00000004
        /*0278*/ 	.word	0x00000080
        /*027c*/ 	.short	0x010a
        /*027e*/ 	.byte	0x3f
	.zero		1


	//   ....[31]....
        /*0280*/ 	.word	0x00003530
        /*0284*/ 	.word	0x000000ff
        /*0288*/ 	.word	0x00000000
        /*028c*/ 	.short	0x0101
        /*028e*/ 	.byte	0x04
	.zero		1


	//   ....[32]....
        /*0290*/ 	.word	0x00003620
        /*0294*/ 	.word	0x00000018
        /*0298*/ 	.word	0x00000080
        /*029c*/ 	.short	0x010a
        /*029e*/ 	.byte	0x3f
	.zero		1


	//   ....[33]....
        /*02a0*/ 	.word	0x00003ca0
        /*02a4*/ 	.word	0x000000ff
        /*02a8*/ 	.word	0x00000000
        /*02ac*/ 	.short	0x0101
        /*02ae*/ 	.byte	0x04
	.zero		1


	//   ....[34]....
        /*02b0*/ 	.word	0x00004630
        /*02b4*/ 	.word	0x000000ff
        /*02b8*/ 	.word	0x00000000
        /*02bc*/ 	.short	0x0101
        /*02be*/ 	.byte	0x04
	.zero		1


	//   ....[35]....
        /*02c0*/ 	.word	0x00004d10
        /*02c4*/ 	.word	0x000000ff
        /*02c8*/ 	.word	0x000000b8
        /*02cc*/ 	.short	0x010a
        /*02ce*/ 	.byte	0x04
	.zero		1


	//   ....[36]....
        /*02d0*/ 	.word	0x00005150
        /*02d4*/ 	.word	0x000000ff
        /*02d8*/ 	.word	0x00000098
        /*02dc*/ 	.short	0x010a
        /*02de*/ 	.byte	0x05
	.zero		1


	//   ....[37]....
        /*02e0*/ 	.word	0x00005250
        /*02e4*/ 	.word	0x000000ff
        /*02e8*/ 	.word	0x00000080
        /*02ec*/ 	.short	0x010b
        /*02ee*/ 	.byte	0x05
	.zero		1


	//   ....[38]....
        /*02f0*/ 	.word	0x000052e0
        /*02f4*/ 	.word	0x000000ff
        /*02f8*/ 	.word	0x00000000
        /*02fc*/ 	.short	0x0101
        /*02fe*/ 	.byte	0x05
	.zero		1


	//   ....[39]....
        /*0300*/ 	.word	0x00005350
        /*0304*/ 	.word	0x000000ff
        /*0308*/ 	.word	0x00000098
        /*030c*/ 	.short	0x010a
        /*030e*/ 	.byte	0x04
	.zero		1


	//   ....[40]....
        /*0310*/ 	.word	0x00005470
        /*0314*/ 	.word	0x000000ff
        /*0318*/ 	.word	0x00000080
        /*031c*/ 	.short	0x010b
        /*031e*/ 	.byte	0x04
	.zero		1


	//   ....[41]....
        /*0320*/ 	.word	0x00005550
        /*0324*/ 	.word	0x000000ff
        /*0328*/ 	.word	0x00000000
        /*032c*/ 	.short	0x0101
        /*032e*/ 	.byte	0x04
	.zero		1


	//   ....[42]....
        /*0330*/ 	.word	0x00005c00
        /*0334*/ 	.word	0x00000003
        /*0338*/ 	.word	0x00000098
        /*033c*/ 	.short	0x010a
        /*033e*/ 	.byte	0x3f
	.zero		1


	//   ....[43]....
        /*0340*/ 	.word	0x00005cd0
        /*0344*/ 	.word	0x00000005
        /*0348*/ 	.word	0x00000098
        /*034c*/ 	.short	0x010a
        /*034e*/ 	.byte	0x3f
	.zero		1


	//   ....[44]....
        /*0350*/ 	.word	0x00005d80
        /*0354*/ 	.word	0x00000003
        /*0358*/ 	.word	0x00000098
        /*035c*/ 	.short	0x010a
        /*035e*/ 	.byte	0x3f
	.zero		1


	//   ....[45]....
        /*0360*/ 	.word	0x000060b0
        /*0364*/ 	.word	0x0000000f
        /*0368*/ 	.word	0x00000040
        /*036c*/ 	.short	0x010a
        /*036e*/ 	.byte	0x3f
	.zero		1


	//   ....[46]....
        /*0370*/ 	.word	0x00006470
        /*0374*/ 	.word	0x00000005
        /*0378*/ 	.word	0x000000b8
        /*037c*/ 	.short	0x0101
        /*037e*/ 	.byte	0x3f
	.zero		1


	//   ....[47]....
        /*0380*/ 	.word	0x00006b80
        /*0384*/ 	.word	0x00000007
        /*0388*/ 	.word	0x00000000
        /*038c*/ 	.short	0x010a
        /*038e*/ 	.byte	0x3f
	.zero		1


	//   ....[48]....
        /*0390*/ 	.word	0x00006c00
        /*0394*/ 	.word	0x00000006
        /*0398*/ 	.word	0x00000000
        /*039c*/ 	.short	0x010a
        /*039e*/ 	.byte	0x3f
	.zero		1


	//   ....[49]....
        /*03a0*/ 	.word	0x00006c90
        /*03a4*/ 	.word	0x00000007
        /*03a8*/ 	.word	0x00000000
        /*03ac*/ 	.short	0x010a
        /*03ae*/ 	.byte	0x3f
	.zero		1


	//   ....[50]....
        /*03b0*/ 	.word	0x00006d20
        /*03b4*/ 	.word	0x00000006
        /*03b8*/ 	.word	0x00000000
        /*03bc*/ 	.short	0x010a
        /*03be*/ 	.byte	0x3f
	.zero		1


	//   ....[51]....
        /*03c0*/ 	.word	0x00006db0
        /*03c4*/ 	.word	0x00000007
        /*03c8*/ 	.word	0x00000000
        /*03cc*/ 	.short	0x010a
        /*03ce*/ 	.byte	0x3f
	.zero		1


	//   ....[52]....
        /*03d0*/ 	.word	0x00006e40
        /*03d4*/ 	.word	0x00000006
        /*03d8*/ 	.word	0x00000000
        /*03dc*/ 	.short	0x010a
        /*03de*/ 	.byte	0x3f
	.zero		1


	//   ....[53]....
        /*03e0*/ 	.word	0x00006ed0
        /*03e4*/ 	.word	0x00000007
        /*03e8*/ 	.word	0x00000000
        /*03ec*/ 	.short	0x010a
        /*03ee*/ 	.byte	0x3f
	.zero		1


	//   ....[54]....
        /*03f0*/ 	.word	0x00006f60
        /*03f4*/ 	.word	0x00000005
        /*03f8*/ 	.word	0x00000000
        /*03fc*/ 	.short	0x010a
        /*03fe*/ 	.byte	0x3f
	.zero		1


	//   ....[55]....
        /*0400*/ 	.word	0x00006fc0
        /*0404*/ 	.word	0x00000003
        /*0408*/ 	.word	0x00000000
        /*040c*/ 	.short	0x010a
        /*040e*/ 	.byte	0x3f
	.zero		1


	//   ....[56]....
        /*0410*/ 	.word	0x00007020
        /*0414*/ 	.word	0x00000004
        /*0418*/ 	.word	0x00000000
        /*041c*/ 	.short	0x010a
        /*041e*/ 	.byte	0x3f
	.zero		1


	//   ....[57]....
        /*0420*/ 	.word	0x00007070
        /*0424*/ 	.word	0x00000004
        /*0428*/ 	.word	0x00000080
        /*042c*/ 	.short	0x010a
        /*042e*/ 	.byte	0x3f
	.zero		1


	//   ....[58]....
        /*0430*/ 	.word	0x000070c0
        /*0434*/ 	.word	0x00000018
        /*0438*/ 	.word	0x00000080
        /*043c*/ 	.short	0x010a
        /*043e*/ 	.byte	0x3f
	.zero		1


	//   ....[59]....
        /*0440*/ 	.word	0x00007120
        /*0444*/ 	.word	0x00000003
        /*0448*/ 	.word	0x000000b8
        /*044c*/ 	.short	0x010a
        /*044e*/ 	.byte	0x3f
	.zero		1


	//   ....[60]....
        /*0450*/ 	.word	0x00007180
        /*0454*/ 	.word	0x00000005
        /*0458*/ 	.word	0x00000098
        /*045c*/ 	.short	0x010a
        /*045e*/ 	.byte	0x3f
	.zero		1


	//   ....[61]....
        /*0460*/ 	.word	0x000071e0
        /*0464*/ 	.word	0x00000005
        /*0468*/ 	.word	0x00000098
        /*046c*/ 	.short	0x010a
        /*046e*/ 	.byte	0x3f
	.zero		1


	//   ....[62]....
        /*0470*/ 	.word	0x00007230
        /*0474*/ 	.word	0x00000003
        /*0478*/ 	.word	0x00000098
        /*047c*/ 	.short	0x010a
        /*047e*/ 	.byte	0x3f
	.zero		1


	//   ....[63]....
        /*0480*/ 	.word	0x00007280
        /*0484*/ 	.word	0x00000005
        /*0488*/ 	.word	0x00000098
        /*048c*/ 	.short	0x010a
        /*048e*/ 	.byte	0x3f
	.zero		1


	//   ....[64]....
        /*0490*/ 	.word	0x00007350
        /*0494*/ 	.word	0x0000000f
        /*0498*/ 	.word	0x00000040
        /*049c*/ 	.short	0x010a
        /*049e*/ 	.byte	0x3f
	.zero		1


	//   ....[65]....
        /*04a0*/ 	.word	0x00007420
        /*04a4*/ 	.word	0x00000007
        /*04a8*/ 	.word	0x00000000
        /*04ac*/ 	.short	0x010a
        /*04ae*/ 	.byte	0x3f
	.zero		1


	//   ....[66]....
        /*04b0*/ 	.word	0x00007470
        /*04b4*/ 	.word	0x00000006
        /*04b8*/ 	.word	0x00000000
        /*04bc*/ 	.short	0x010a
        /*04be*/ 	.byte	0x3f
	.zero		1


	//   ....[67]....
        /*04c0*/ 	.word	0x000074c0
        /*04c4*/ 	.word	0x00000007
        /*04c8*/ 	.word	0x00000000
        /*04cc*/ 	.short	0x010a
        /*04ce*/ 	.byte	0x3f
	.zero		1


	//   ....[68]....
        /*04d0*/ 	.word	0x00007510
        /*04d4*/ 	.word	0x00000006
        /*04d8*/ 	.word	0x00000000
        /*04dc*/ 	.short	0x010a
        /*04de*/ 	.byte	0x3f
	.zero		1


	//   ....[69]....
        /*04e0*/ 	.word	0x00007560
        /*04e4*/ 	.word	0x00000007
        /*04e8*/ 	.word	0x00000000
        /*04ec*/ 	.short	0x010a
        /*04ee*/ 	.byte	0x3f
	.zero		1


	//   ....[70]....
        /*04f0*/ 	.word	0x000075b0
        /*04f4*/ 	.word	0x00000006
        /*04f8*/ 	.word	0x00000000
        /*04fc*/ 	.short	0x010a
        /*04fe*/ 	.byte	0x3f
	.zero		1


	//   ....[71]....
        /*0500*/ 	.word	0x00007600
        /*0504*/ 	.word	0x00000007
        /*0508*/ 	.word	0x00000000
        /*050c*/ 	.short	0x010a
        /*050e*/ 	.byte	0x3f
	.zero		1


	//----- nvinfo : EIATTR_NUM_MBARRIERS
	.align		4
.L_38:
        /*0510*/ 	.byte	0x03, 0x38
        /*0512*/ 	.short	0x0018


	//----- nvinfo : EIATTR_EXIT_INSTR_OFFSETS
	.align		4
        /*0514*/ 	.byte	0x04, 0x1c
        /*0516*/ 	.short	(.L_40 - .L_39)


	//   ....[0]....
.L_39:
        /*0518*/ 	.word	0x00006fb0


	//----- nvinfo : EIATTR_MAX_THREADS
	.align		4
.L_40:
        /*051c*/ 	.byte	0x04, 0x05
        /*051e*/ 	.short	(.L_42 - .L_41)
.L_41:
        /*0520*/ 	.word	0x00000180
        /*0524*/ 	.word	0x00000001
        /*0528*/ 	.word	0x00000001


	//----- nvinfo : EIATTR_CRS_STACK_SIZE
	.align		4
.L_42:
        /*052c*/ 	.byte	0x04, 0x1e
        /*052e*/ 	.short	(.L_44 - .L_43)
.L_43:
        /*0530*/ 	.word	0x00000000


	//----- nvinfo : EIATTR_CBANK_PARAM_SIZE
	.align		4
.L_44:
        /*0534*/ 	.byte	0x03, 0x19
        /*0536*/ 	.short	0x0770


	//----- nvinfo : EIATTR_PARAM_CBANK
	.align		4
        /*0538*/ 	.byte	0x04, 0x0a
        /*053a*/ 	.short	(.L_46 - .L_45)
	.align		4
.L_45:
        /*053c*/ 	.word	index@(.nv.constant0._ZN7cutlass13device_kernelINS_4gemm6kernel13GemmUniversalIN4cute5tupleIJiiiiEEENS1_10collective13CollectiveMmaINS1_34MainloopSm90TmaGmmaWarpSpecializedILi8ENS5_IJNS4_1CILi1EEESB_SB_EEENS1_35KernelTmaWarpSpecializedCooperativeEEENS5_IJNSA_ILi128EEENSA_ILi64EEESG_EEENS_6half_tENS5_IJlSB_lEEESI_SJ_NS4_8TiledMMAINS4_8MMA_AtomIJNS4_4SM904GMMA25MMA_64x64x16_F32F16F16_SSILNSN_5MajorE0ELSP_0ELNSN_7ScaleInE1ELSQ_1EEEEEENS4_6LayoutINS5_IJNSA_ILi2EEESB_SB_EEENS5_IJSB_NSA_ILi0EEESW_EEEEENS5_IJNS4_10UnderscoreESZ_SZ_EEEEENS4_13SM90_TMA_LOADENS4_14ComposedLayoutINS4_7SwizzleILi3ELi4ELi3EEENS4_18smem_ptr_flag_bitsILi16EEENST_INS5_IJNSA_ILi8EEESG_EEENS5_IJSG_SB_EEEEEEEvNS4_8identityES12_S1C_vS1D_EENS_8epilogue10collective18CollectiveEpilogueINS1F_22Sm90TmaWarpSpecializedILi3ELi2ELi16ELb1ELb0EEEJSH_NS5_IJSF_NSA_ILi32EEEEEESI_SJ_SI_SJ_NS1F_6fusion15FusionCallbacksIS1J_NS1M_23LinCombPerRowBiasEltActINS1F_6thread4ReLuESI_fSI_SI_fLi8ELNS_15FloatRoundStyleE2EEESH_S1L_JEEES12_NS13_INS14_ILi2ELi4ELi3EEES17_NST_INS5_IJS18_S1K_EEENS5_IJS1K_SB_EEEEEEENS4_17SM75_U32x4_LDSM_NENS4_14SM90_TMA_STOREES1Y_NS4_17SM90_U32x4_STSM_NENS4_9Copy_AtomIJS21_SI_EEEvEEEvvEEEEvNT_6ParamsE)
        /*0540*/ 	.short	0x0210
        /*0542*/ 	.short	0x0770


	//----- nvinfo : EIATTR_SW_WAR
	.align		4
.L_46:
        /*0544*/ 	.byte	0x04, 0x36
        /*0546*/ 	.short	(.L_48 - .L_47)
.L_47:
        /*0548*/ 	.word	0x00000008
.L_48:


//--------------------- .nv.callgraph             --------------------------
	.section	.nv.callgraph,"",@"SHT_CUDA_CALLGRAPH"
	.align	4
	.sectionentsize	8
	.align		4
        /*0000*/ 	.word	0x00000000
	.align		4
        /*0004*/ 	.word	0xffffffff
	.align		4
        /*0008*/ 	.word	index@(_ZN7cutlass13device_kernelINS_4gemm6kernel13GemmUniversalIN4cute5tupleIJiiiiEEENS1_10collective13CollectiveMmaINS1_34MainloopSm90TmaGmmaWarpSpecializedILi8ENS5_IJNS4_1CILi1EEESB_SB_EEENS1_35KernelTmaWarpSpecializedCooperativeEEENS5_IJNSA_ILi128EEENSA_ILi64EEESG_EEENS_6half_tENS5_IJlSB_lEEESI_SJ_NS4_8TiledMMAINS4_8MMA_AtomIJNS4_4SM904GMMA25MMA_64x64x16_F32F16F16_SSILNSN_5MajorE0ELSP_0ELNSN_7ScaleInE1ELSQ_1EEEEEENS4_6LayoutINS5_IJNSA_ILi2EEESB_SB_EEENS5_IJSB_NSA_ILi0EEESW_EEEEENS5_IJNS4_10UnderscoreESZ_SZ_EEEEENS4_13SM90_TMA_LOADENS4_14ComposedLayoutINS4_7SwizzleILi3ELi4ELi3EEENS4_18smem_ptr_flag_bitsILi16EEENST_INS5_IJNSA_ILi8EEESG_EEENS5_IJSG_SB_EEEEEEEvNS4_8identityES12_S1C_vS1D_EENS_8epilogue10collective18CollectiveEpilogueINS1F_22Sm90TmaWarpSpecializedILi3ELi2ELi16ELb1ELb0EEEJSH_NS5_IJSF_NSA_ILi32EEEEEESI_SJ_SI_SJ_NS1F_6fusion15FusionCallbacksIS1J_NS1M_23LinCombPerRowBiasEltActINS1F_6thread4ReLuESI_fSI_SI_fLi8ELNS_15FloatRoundStyleE2EEESH_S1L_JEEES12_NS13_INS14_ILi2ELi4ELi3EEES17_NST_INS5_IJS18_S1K_EEENS5_IJS1K_SB_EEEEEEENS4_17SM75_U32x4_LDSM_NENS4_14SM90_TMA_STOREES1Y_NS4_17SM90_U32x4_STSM_NENS4_9Copy_AtomIJS21_SI_EEEvEEEvvEEEEvNT_6ParamsE)
	.align		4
        /*000c*/ 	.word	index@(__assertfail)
	.align		4
        /*0010*/ 	.word	0x00000000
	.align		4
        /*0014*/ 	.word	0xfffffffe
	.align		4
        /*0018*/ 	.word	0x00000000
	.align		4
        /*001c*/ 	.word	0xfffffffd
	.align		4
        /*0020*/ 	.word	0x00000000
	.align		4
        /*0024*/ 	.word	0xfffffffc


//--------------------- .nv.constant4             --------------------------
	.section	.nv.constant4,"a",@progbits
	.align	8
	.align		8
.nv.constant4:
        /*0000*/ 	.dword	__assertfail
	.align		8
        /*0008*/ 	.dword	__unnamed_1
	.align		8
        /*0010*/ 	.dword	__unnamed_2
	.align		8
        /*0018*/ 	.dword	_ZN39_INTERNAL_066618ff_4_k_cu_094d64b2_27164cuda3std3__45__cpo5beginE
	.align		8
        /*0020*/ 	.dword	_ZN39_INTERNAL_066618ff_4_k_cu_094d64b2_27164cuda3std3__45__cpo3endE
	.align		8
        /*0028*/ 	.dword	_ZN39_INTERNAL_066618ff_4_k_cu_094d64b2_27164cuda3std3__45__cpo6cbeginE
	.align		8
        /*0030*/ 	.dword	_ZN39_INTERNAL_066618ff_4_k_cu_094d64b2_27164cuda3std3__45__cpo4cendE
	.align		8
        /*0038*/ 	.dword	_ZN39_INTERNAL_066618ff_4_k_cu_094d64b2_27164cuda3std3__441_GLOBAL__N__066618ff_4_k_cu_094d64b2_27166ignoreE
	.align		8
        /*0040*/ 	.dword	_ZN39_INTERNAL_066618ff_4_k_cu_094d64b2_27164cuda3std3__419piecewise_constructE
	.align		8
        /*0048*/ 	.dword	_ZN39_INTERNAL_066618ff_4_k_cu_094d64b2_27164cuda3std3__48in_placeE
	.align		8
        /*0050*/ 	.dword	_ZN39_INTERNAL_066618ff_4_k_cu_094d64b2_27164cuda3std6ranges3__45__cpo4swapE
	.align		8
        /*0058*/ 	.dword	_ZN39_INTERNAL_066618ff_4_k_cu_094d64b2_27164cuda3std6ranges3__45__cpo9iter_moveE
	.align		8
        /*0060*/ 	.dword	_ZN39_INTERNAL_066618ff_4_k_cu_094d64b2_27164cute7productE
	.align		8
        /*0068*/ 	.dword	_ZN39_INTERNAL_066618ff_4_k_cu_094d64b2_27164cute1_E
	.align		8
        /*0070*/ 	.dword	$str$22
	.align		8
        /*0078*/ 	.dword	$str$23
	.align		8
        /*0080*/ 	.dword	$str$26
	.align		8
        /*0088*/ 	.dword	$str$27


//--------------------- .text._ZN7cutlass13device_kernelINS_4gemm6kernel13GemmUniversalIN4cute5tupleIJiiiiEEENS1_10collective13CollectiveMmaINS1_34MainloopSm90TmaGmmaWarpSpecializedILi8ENS5_IJNS4_1CILi1EEESB_SB_EEENS1_35KernelTmaWarpSpecializedCooperativeEEENS5_IJNSA_ILi128EEENSA_ILi64EEESG_EEENS_6half_tENS5_IJlSB_lEEESI_SJ_NS4_8TiledMMAINS4_8MMA_AtomIJNS4_4SM904GMMA25MMA_64x64x16_F32F16F16_SSILNSN_5MajorE0ELSP_0ELNSN_7ScaleInE1ELSQ_1EEEEEENS4_6LayoutINS5_IJNSA_ILi2EEESB_SB_EEENS5_IJSB_NSA_ILi0EEESW_EEEEENS5_IJNS4_10UnderscoreESZ_SZ_EEEEENS4_13SM90_TMA_LOADENS4_14ComposedLayoutINS4_7SwizzleILi3ELi4ELi3EEENS4_18smem_ptr_flag_bitsILi16EEENST_INS5_IJNSA_ILi8EEESG_EEENS5_IJSG_SB_EEEEEEEvNS4_8identityES12_S1C_vS1D_EENS_8epilogue10collective18CollectiveEpilogueINS1F_22Sm90TmaWarpSpecializedILi3ELi2ELi16ELb1ELb0EEEJSH_NS5_IJSF_NSA_ILi32EEEEEESI_SJ_SI_SJ_NS1F_6fusion15FusionCallbacksIS1J_NS1M_23LinCombPerRowBiasEltActINS1F_6thread4ReLuESI_fSI_SI_fLi8ELNS_15FloatRoundStyleE2EEESH_S1L_JEEES12_NS13_INS14_ILi2ELi4ELi3EEES17_NST_INS5_IJS18_S1K_EEENS5_IJS1K_SB_EEEEEEENS4_17SM75_U32x4_LDSM_NENS4_14SM90_TMA_STOREES1Y_NS4_17SM90_U32x4_STSM_NENS4_9Copy_AtomIJS21_SI_EEEvEEEvvEEEEvNT_6ParamsE --------------------------
	.section	.text._ZN7cutlass13device_kernelINS_4gemm6kernel13GemmUniversalIN4cute5tupleIJiiiiEEENS1_10collective13CollectiveMmaINS1_34MainloopSm90TmaGmmaWarpSpecializedILi8ENS5_IJNS4_1CILi1EEESB_SB_EEENS1_35KernelTmaWarpSpecializedCooperativeEEENS5_IJNSA_ILi128EEENSA_ILi64EEESG_EEENS_6half_tENS5_IJlSB_lEEESI_SJ_NS4_8TiledMMAINS4_8MMA_AtomIJNS4_4SM904GMMA25MMA_64x64x16_F32F16F16_SSILNSN_5MajorE0ELSP_0ELNSN_7ScaleInE1ELSQ_1EEEEEENS4_6LayoutINS5_IJNSA_ILi2EEESB_SB_EEENS5_IJSB_NSA_ILi0EEESW_EEEEENS5_IJNS4_10UnderscoreESZ_SZ_EEEEENS4_13SM90_TMA_LOADENS4_14ComposedLayoutINS4_7SwizzleILi3ELi4ELi3EEENS4_18smem_ptr_flag_bitsILi16EEENST_INS5_IJNSA_ILi8EEESG_EEENS5_IJSG_SB_EEEEEEEvNS4_8identityES12_S1C_vS1D_EENS_8epilogue10collective18CollectiveEpilogueINS1F_22Sm90TmaWarpSpecializedILi3ELi2ELi16ELb1ELb0EEEJSH_NS5_IJSF_NSA_ILi32EEEEEESI_SJ_SI_SJ_NS1F_6fusion15FusionCallbacksIS1J_NS1M_23LinCombPerRowBiasEltActINS1F_6thread4ReLuESI_fSI_SI_fLi8ELNS_15FloatRoundStyleE2EEESH_S1L_JEEES12_NS13_INS14_ILi2ELi4ELi3EEES17_NST_INS5_IJS18_S1K_EEENS5_IJS1K_SB_EEEEEEENS4_17SM75_U32x4_LDSM_NENS4_14SM90_TMA_STOREES1Y_NS4_17SM90_U32x4_STSM_NENS4_9Copy_AtomIJS21_SI_EEEvEEEvvEEEEvNT_6ParamsE,"ax",@progbits
	.align	128
.text._ZN7cutlass13device_kernelINS_4gemm6kernel13GemmUniversalIN4cute5tupleIJiiiiEEENS1_10collective13CollectiveMmaINS1_34MainloopSm90TmaGmmaWarpSpecializedILi8ENS5_IJNS4_1CILi1EEESB_SB_EEENS1_35KernelTmaWarpSpecializedCooperativeEEENS5_IJNSA_ILi128EEENSA_ILi64EEESG_EEENS_6half_tENS5_IJlSB_lEEESI_SJ_NS4_8TiledMMAINS4_8MMA_AtomIJNS4_4SM904GMMA25MMA_64x64x16_F32F16F16_SSILNSN_5MajorE0ELSP_0ELNSN_7ScaleInE1ELSQ_1EEEEEENS4_6LayoutINS5_IJNSA_ILi2EEESB_SB_EEENS5_IJSB_NSA_ILi0EEESW_EEEEENS5_IJNS4_10UnderscoreESZ_SZ_EEEEENS4_13SM90_TMA_LOADENS4_14ComposedLayoutINS4_7SwizzleILi3ELi4ELi3EEENS4_18smem_ptr_flag_bitsILi16EEENST_INS5_IJNSA_ILi8EEESG_EEENS5_IJSG_SB_EEEEEEEvNS4_8identityES12_S1C_vS1D_EENS_8epilogue10collective18CollectiveEpilogueINS1F_22Sm90TmaWarpSpecializedILi3ELi2ELi16ELb1ELb0EEEJSH_NS5_IJSF_NSA_ILi32EEEEEESI_SJ_SI_SJ_NS1F_6fusion15FusionCallbacksIS1J_NS1M_23LinCombPerRowBiasEltActINS1F_6thread4ReLuESI_fSI_SI_fLi8ELNS_15FloatRoundStyleE2EEESH_S1L_JEEES12_NS13_INS14_ILi2ELi4ELi3EEES17_NST_INS5_IJS18_S1K_EEENS5_IJS1K_SB_EEEEEEENS4_17SM75_U32x4_LDSM_NENS4_14SM90_TMA_STOREES1Y_NS4_17SM90_U32x4_STSM_NENS4_9Copy_AtomIJS21_SI_EEEvEEEvvEEEEvNT_6ParamsE:
        .type           _ZN7cutlass13device_kernelINS_4gemm6kernel13GemmUniversalIN4cute5tupleIJiiiiEEENS1_10collective13CollectiveMmaINS1_34MainloopSm90TmaGmmaWarpSpecializedILi8ENS5_IJNS4_1CILi1EEESB_SB_EEENS1_35KernelTmaWarpSpecializedCooperativeEEENS5_IJNSA_ILi128EEENSA_ILi64EEESG_EEENS_6half_tENS5_IJlSB_lEEESI_SJ_NS4_8TiledMMAINS4_8MMA_AtomIJNS4_4SM904GMMA25MMA_64x64x16_F32F16F16_SSILNSN_5MajorE0ELSP_0ELNSN_7ScaleInE1ELSQ_1EEEEEENS4_6LayoutINS5_IJNSA_ILi2EEESB_SB_EEENS5_IJSB_NSA_ILi0EEESW_EEEEENS5_IJNS4_10UnderscoreESZ_SZ_EEEEENS4_13SM90_TMA_LOADENS4_14ComposedLayoutINS4_7SwizzleILi3ELi4ELi3EEENS4_18smem_ptr_flag_bitsILi16EEENST_INS5_IJNSA_ILi8EEESG_EEENS5_IJSG_SB_EEEEEEEvNS4_8identityES12_S1C_vS1D_EENS_8epilogue10collective18CollectiveEpilogueINS1F_22Sm90TmaWarpSpecializedILi3ELi2ELi16ELb1ELb0EEEJSH_NS5_IJSF_NSA_ILi32EEEEEESI_SJ_SI_SJ_NS1F_6fusion15FusionCallbacksIS1J_NS1M_23LinCombPerRowBiasEltActINS1F_6thread4ReLuESI_fSI_SI_fLi8ELNS_15FloatRoundStyleE2EEESH_S1L_JEEES12_NS13_INS14_ILi2ELi4ELi3EEES17_NST_INS5_IJS18_S1K_EEENS5_IJS1K_SB_EEEEEEENS4_17SM75_U32x4_LDSM_NENS4_14SM90_TMA_STOREES1Y_NS4_17SM90_U32x4_STSM_NENS4_9Copy_AtomIJS21_SI_EEEvEEEvvEEEEvNT_6ParamsE,@function
        .size           _ZN7cutlass13device_kernelINS_4gemm6kernel13GemmUniversalIN4cute5tupleIJiiiiEEENS1_10collective13CollectiveMmaINS1_34MainloopSm90TmaGmmaWarpSpecializedILi8ENS5_IJNS4_1CILi1EEESB_SB_EEENS1_35KernelTmaWarpSpecializedCooperativeEEENS5_IJNSA_ILi128EEENSA_ILi64EEESG_EEENS_6half_tENS5_IJlSB_lEEESI_SJ_NS4_8TiledMMAINS4_8MMA_AtomIJNS4_4SM904GMMA25MMA_64x64x16_F32F16F16_SSILNSN_5MajorE0ELSP_0ELNSN_7ScaleInE1ELSQ_1EEEEEENS4_6LayoutINS5_IJNSA_ILi2EEESB_SB_EEENS5_IJSB_NSA_ILi0EEESW_EEEEENS5_IJNS4_10UnderscoreESZ_SZ_EEEEENS4_13SM90_TMA_LOADENS4_14ComposedLayoutINS4_7SwizzleILi3ELi4ELi3EEENS4_18smem_ptr_flag_bitsILi16EEENST_INS5_IJNSA_ILi8EEESG_EEENS5_IJSG_SB_EEEEEEEvNS4_8identityES12_S1C_vS1D_EENS_8epilogue10collective18CollectiveEpilogueINS1F_22Sm90TmaWarpSpecializedILi3ELi2ELi16ELb1ELb0EEEJSH_NS5_IJSF_NSA_ILi32EEEEEESI_SJ_SI_SJ_NS1F_6fusion15FusionCallbacksIS1J_NS1M_23LinCombPerRowBiasEltActINS1F_6thread4ReLuESI_fSI_SI_fLi8ELNS_15FloatRoundStyleE2EEESH_S1L_JEEES12_NS13_INS14_ILi2ELi4ELi3EEES17_NST_INS5_IJS18_S1K_EEENS5_IJS1K_SB_EEEEEEENS4_17SM75_U32x4_LDSM_NENS4_14SM90_TMA_STOREES1Y_NS4_17SM90_U32x4_STSM_NENS4_9Copy_AtomIJS21_SI_EEEvEEEvvEEEEvNT_6ParamsE,(.L_x_159 - _ZN7cutlass13device_kernelINS_4gemm6kernel13GemmUniversalIN4cute5tupleIJiiiiEEENS1_10collective13CollectiveMmaINS1_34MainloopSm90TmaGmmaWarpSpecializedILi8ENS5_IJNS4_1CILi1EEESB_SB_EEENS1_35KernelTmaWarpSpecializedCooperativeEEENS5_IJNSA_ILi128EEENSA_ILi64EEESG_EEENS_6half_tENS5_IJlSB_lEEESI_SJ_NS4_8TiledMMAINS4_8MMA_AtomIJNS4_4SM904GMMA25MMA_64x64x16_F32F16F16_SSILNSN_5MajorE0ELSP_0ELNSN_7ScaleInE1ELSQ_1EEEEEENS4_6LayoutINS5_IJNSA_ILi2EEESB_SB_EEENS5_IJSB_NSA_ILi0EEESW_EEEEENS5_IJNS4_10UnderscoreESZ_SZ_EEEEENS4_13SM90_TMA_LOADENS4_14ComposedLayoutINS4_7SwizzleILi3ELi4ELi3EEENS4_18smem_ptr_flag_bitsILi16EEENST_INS5_IJNSA_ILi8EEESG_EEENS5_IJSG_SB_EEEEEEEvNS4_8identityES12_S1C_vS1D_EENS_8epilogue10collective18CollectiveEpilogueINS1F_22Sm90TmaWarpSpecializedILi3ELi2ELi16ELb1ELb0EEEJSH_NS5_IJSF_NSA_ILi32EEEEEESI_SJ_SI_SJ_NS1F_6fusion15FusionCallbacksIS1J_NS1M_23LinCombPerRowBiasEltActINS1F_6thread4ReLuESI_fSI_SI_fLi8ELNS_15FloatRoundStyleE2EEESH_S1L_JEEES12_NS13_INS14_ILi2ELi4ELi3EEES17_NST_INS5_IJS18_S1K_EEENS5_IJS1K_SB_EEEEEEENS4_17SM75_U32x4_LDSM_NENS4_14SM90_TMA_STOREES1Y_NS4_17SM90_U32x4_STSM_NENS4_9Copy_AtomIJS21_SI_EEEvEEEvvEEEEvNT_6ParamsE)
        .other          _ZN7cutlass13device_kernelINS_4gemm6kernel13GemmUniversalIN4cute5tupleIJiiiiEEENS1_10collective13CollectiveMmaINS1_34MainloopSm90TmaGmmaWarpSpecializedILi8ENS5_IJNS4_1CILi1EEESB_SB_EEENS1_35KernelTmaWarpSpecializedCooperativeEEENS5_IJNSA_ILi128EEENSA_ILi64EEESG_EEENS_6half_tENS5_IJlSB_lEEESI_SJ_NS4_8TiledMMAINS4_8MMA_AtomIJNS4_4SM904GMMA25MMA_64x64x16_F32F16F16_SSILNSN_5MajorE0ELSP_0ELNSN_7ScaleInE1ELSQ_1EEEEEENS4_6LayoutINS5_IJNSA_ILi2EEESB_SB_EEENS5_IJSB_NSA_ILi0EEESW_EEEEENS5_IJNS4_10UnderscoreESZ_SZ_EEEEENS4_13SM90_TMA_LOADENS4_14ComposedLayoutINS4_7SwizzleILi3ELi4ELi3EEENS4_18smem_ptr_flag_bitsILi16EEENST_INS5_IJNSA_ILi8EEESG_EEENS5_IJSG_SB_EEEEEEEvNS4_8identityES12_S1C_vS1D_EENS_8epilogue10collective18CollectiveEpilogueINS1F_22Sm90TmaWarpSpecializedILi3ELi2ELi16ELb1ELb0EEEJSH_NS5_IJSF_NSA_ILi32EEEEEESI_SJ_SI_SJ_NS1F_6fusion15FusionCallbacksIS1J_NS1M_23LinCombPerRowBiasEltActINS1F_6thread4ReLuESI_fSI_SI_fLi8ELNS_15FloatRoundStyleE2EEESH_S1L_JEEES12_NS13_INS14_ILi2ELi4ELi3EEES17_NST_INS5_IJS18_S1K_EEENS5_IJS1K_SB_EEEEEEENS4_17SM75_U32x4_LDSM_NENS4_14SM90_TMA_STOREES1Y_NS4_17SM90_U32x4_STSM_NENS4_9Copy_AtomIJS21_SI_EEEvEEEvvEEEEvNT_6ParamsE,@"STO_CUDA_ENTRY STV_DEFAULT"
_ZN7cutlass13device_kernelINS_4gemm6kernel13GemmUniversalIN4cute5tupleIJiiiiEEENS1_10collective13CollectiveMmaINS1_34MainloopSm90TmaGmmaWarpSpecializedILi8ENS5_IJNS4_1CILi1EEESB_SB_EEENS1_35KernelTmaWarpSpecializedCooperativeEEENS5_IJNSA_ILi128EEENSA_ILi64EEESG_EEENS_6half_tENS5_IJlSB_lEEESI_SJ_NS4_8TiledMMAINS4_8MMA_AtomIJNS4_4SM904GMMA25MMA_64x64x16_F32F16F16_SSILNSN_5MajorE0ELSP_0ELNSN_7ScaleInE1ELSQ_1EEEEEENS4_6LayoutINS5_IJNSA_ILi2EEESB_SB_EEENS5_IJSB_NSA_ILi0EEESW_EEEEENS5_IJNS4_10UnderscoreESZ_SZ_EEEEENS4_13SM90_TMA_LOADENS4_14ComposedLayoutINS4_7SwizzleILi3ELi4ELi3EEENS4_18smem_ptr_flag_bitsILi16EEENST_INS5_IJNSA_ILi8EEESG_EEENS5_IJSG_SB_EEEEEEEvNS4_8identityES12_S1C_vS1D_EENS_8epilogue10collective18CollectiveEpilogueINS1F_22Sm90TmaWarpSpecializedILi3ELi2ELi16ELb1ELb0EEEJSH_NS5_IJSF_NSA_ILi32EEEEEESI_SJ_SI_SJ_NS1F_6fusion15FusionCallbacksIS1J_NS1M_23LinCombPerRowBiasEltActINS1F_6thread4ReLuESI_fSI_SI_fLi8ELNS_15FloatRoundStyleE2EEESH_S1L_JEEES12_NS13_INS14_ILi2ELi4ELi3EEES17_NST_INS5_IJS18_S1K_EEENS5_IJS1K_SB_EEEEEEENS4_17SM75_U32x4_LDSM_NENS4_14SM90_TMA_STOREES1Y_NS4_17SM90_U32x4_STSM_NENS4_9Copy_AtomIJS21_SI_EEEvEEEvvEEEEvNT_6ParamsE:
[----:B------:R-:W1:Y:S01]  /*0000*/  LDC R1, c[0x0][0x28] ;  /* 0x00000a00ff017b82 */ /* 0x000e620000000800 */
[----:B------:R-:W2:Y:S07]  /*0010*/  S2R R18, SR_TID.X ;  /* 0x0000000000127919 */ /* 0x000eae0000002100 */
[----:B------:R-:W3:Y:S01]  /*0020*/  LDC.64 R4, c[0x0][0x588] ;  /* 0x00016200ff047b82 */ /* 0x000ee20000000a00 */
[----:B------:R-:W-:Y:S01]  /*0030*/  ELECT P0, URZ, PT ;  /* 0x00000000003f782f */ /* 0x000fe20003800000 */
[----:B------:R-:W-:Y:S01]  /*0040*/  BSSY B0, `(.L_x_0) ;  /* 0x0000016000007945 */ /* 0x000fe20003800000 */
[----:B--2---:R-:W-:-:S02]  /*0050*/  SHF.R.U32.HI R6, RZ, 0x5, R18 ;  /* 0x00000005ff067819 */ /* 0x004fc40000011612 */
[----:B------:R-:W-:-:S03]  /*0060*/  SHF.R.U32.HI R2, RZ, 0x7, R18 ;  /* 0x00000007ff027819 */ /* 0x000fc60000011612 */
[----:B------:R-:W2:Y:S04]  /*0070*/  SHFL.IDX PT, R0, R6, RZ, 0x1f ;  /* 0x00001fff06007589 */ /* 0x000ea800000e0000 */
[----:B------:R4:W1:Y:S01]  /*0080*/  SHFL.IDX PT, R10, R2, RZ, 0x1f ;  /* 0x00001fff020a7589 */ /* 0x00086200000e0000 */
[----:B--2---:R-:W-:Y:S02]  /*0090*/  ISETP.NE.OR P0, PT, R0, RZ, !P0 ;  /* 0x000000ff0000720c */ /* 0x004fe40004705670 */
[----:B------:R-:W-:-:S11]  /*00a0*/  SHF.R.S32.HI R3, RZ, 0x1f, R0 ;  /* 0x0000001fff037819 */ /* 0x000fd60000011400 */
[----:B-1-34-:R-:W-:Y:S05]  /*00b0*/  @P0 BRA `(.L_x_1) ;  /* 0x0000000000380947 */ /* 0x01afea0003800000 */
[----:B------:R-:W-:Y:S02]  /*00c0*/  ULDC.64 UR4, c[0x0][0x198] ;  /* 0x0000660000047ab9 */ /* 0x000fe40000000a00 */
[----:B------:R-:W-:Y:S02]  /*00d0*/  UIADD3 UR6, UP0, UR4, 0xf0, URZ ;  /* 0x000000f004067890 */ /* 0x000fe4000ff1e03f */
[----:B------:R-:W-:Y:S02]  /*00e0*/  UIADD3 UR8, UP1, UR4, 0x1f0, URZ ;  /* 0x000001f004087890 */ /* 0x000fe4000ff3e03f */
[----:B------:R-:W-:Y:S02]  /*00f0*/  UIADD3 UR10, UP2, UR4, 0x3f0, URZ ;  /* 0x000003f0040a7890 */ /* 0x000fe4000ff5e03f */
[----:B------:R-:W-:Y:S02]  /*0100*/  UIADD3 UR4, UP3, UR4, 0x4f0, URZ ;  /* 0x000004f004047890 */ /* 0x000fe4000ff7e03f */
[----:B------:R-:W-:-:S02]  /*0110*/  UIADD3.X UR7, URZ, UR5, URZ, UP0, !UPT ;  /* 0x000000053f077290 */ /* 0x000fc400087fe43f */
[----:B------:R-:W-:Y:S02]  /*0120*/  UIADD3.X UR9, URZ, UR5, URZ, UP1, !UPT ;  /* 0x000000053f097290 */ /* 0x000fe40008ffe43f */
[----:B------:R-:W-:Y:S02]  /*0130*/  UIADD3.X UR11, URZ, UR5, URZ, UP2, !UPT ;  /* 0x000000053f0b7290 */ /* 0x000fe400097fe43f */
[----:B------:R-:W-:-:S03]  /*0140*/  UIADD3.X UR5, URZ, UR5, URZ, UP3, !UPT ;  /* 0x000000053f057290 */ /* 0x000fc60009ffe43f */
[----:B------:R1:W-:Y:S02]  /*0150*/  UTMACCTL.PF [UR6] ;  /* 0x00000000060079b9 */ /* 0x0003e40008040000 */
[----:B------:R1:W-:Y:S02]  /*0160*/  UTMACCTL.PF [UR8] ;  /* 0x00000000080079b9 */ /* 0x0003e40008040000 */
[----:B------:R1:W-:Y:S02]  /*0170*/  UTMACCTL.PF [UR10] ;  /* 0x000000000a0079b9 */ /* 0x0003e40008040000 */
[----:B------:R1:W-:Y:S02]  /*0180*/  UTMACCTL.PF [UR4] ;  /* 0x00000000040079b9 */ /* 0x0003e40008040000 */
[----:B-1----:R-:W-:Y:S01]  /*0190*/  NOP ;  /* 0x0000000000007918 */ /* 0x002fe20000000000 */
.L_x_1:
[----:B------:R-:W-:Y:S05]  /*01a0*/  BSYNC B0 ;  /* 0x0000000000007941 */ /* 0x000fea0003800000 */
.L_x_0:
[----:B------:R-:W-:Y:S01]  /*01b0*/  ULDC.64 UR4, c[0x0][0x590] ;  /* 0x0001640000047ab9 */ /* 0x000fe20000000a00 */
[----:B------:R-:W-:Y:S01]  /*01c0*/  LEA.HI R3, R3, R0, RZ, 0x2 ;  /* 0x0000000003037211 */ /* 0x000fe200078f10ff */
[----:B------:R-:W-:Y:S01]  /*01d0*/  ULDC.64 UR54, c[0x0][0x208] ;  /* 0x0000820000367ab9 */ /* 0x000fe20000000a00 */
[----:B------:R-:W-:Y:S01]  /*01e0*/  ISETP.NE.U32.AND P2, PT, RZ, UR4, PT ;  /* 0x00000004ff007c0c */ /* 0x000fe2000bf45070 */
[----:B------:R-:W-:Y:S01]  /*01f0*/  IMAD.MOV.U32 R2, RZ, RZ, R4 ;  /* 0x000000ffff027224 */ /* 0x000fe200078e0004 */
[----:B------:R-:W-:Y:S02]  /*0200*/  LOP3.LUT R3, R3, 0xfffffffc, RZ, 0xc0, !PT ;  /* 0xfffffffc03037812 */ /* 0x000fe400078ec0ff */
[----:B------:R-:W-:Y:S02]  /*0210*/  ISETP.NE.AND.EX P3, PT, RZ, UR5, PT, P2 ;  /* 0x00000005ff007c0c */ /* 0x000fe4000bf65320 */
[----:B------:R-:W-:Y:S01]  /*0220*/  PRMT R7, RZ, 0x7610, R7 ;  /* 0x00007610ff077816 */ /* 0x000fe20000000007 */
[----:B------:R-:W-:-:S02]  /*0230*/  IMAD.IADD R0, R0, 0x1, -R3 ;  /* 0x0000000100007824 */ /* 0x000fc400078e0a03 */
[----:B------:R-:W-:-:S08]  /*0240*/  IMAD.MOV.U32 R3, RZ, RZ, R5 ;  /* 0x000000ffff037224 */ /* 0x000fd000078e0005 */
[----:B------:R-:W-:Y:S05]  /*0250*/  @P3 BRA `(.L_x_2) ;  /* 0x0000000000303947 */ /* 0x000fea0003800000 */
[----:B------:R-:W-:Y:S02]  /*0260*/  ULDC.64 UR6, c[0x0][0x588] ;  /* 0x0001620000067ab9 */ /* 0x000fe40000000a00 */
[----:B------:R-:W-:-:S04]  /*0270*/  ISETP.NE.U32.AND P0, PT, RZ, UR6, PT ;  /* 0x00000006ff007c0c */ /* 0x000fc8000bf05070 */
[----:B------:R-:W-:-:S13]  /*0280*/  ISETP.NE.AND.EX P0, PT, RZ, UR7, PT, P0 ;  /* 0x00000007ff007c0c */ /* 0x000fda000bf05300 */
[----:B------:R-:W-:Y:S05]  /*0290*/  @!P0 BRA `(.L_x_3) ;  /* 0x0000000000108947 */ /* 0x000fea0003800000 */
[----:B------:R-:W2:Y:S02]  /*02a0*/  LDG.E R7, desc[UR54][R2.64] ;  /* 0x0000003602077981 */ /* 0x000ea4000c1e1900 */
[----:B--2---:R-:W-:Y:S01]  /*02b0*/  FSETP.NEU.AND P1, PT, R7, RZ, PT ;  /* 0x000000ff0700720b */ /* 0x004fe20003f2d000 */
[----:B------:R-:W-:Y:S01]  /*02c0*/  IMAD.MOV.U32 R7, RZ, RZ, 0x1 ;  /* 0x00000001ff077424 */ /* 0x000fe200078e00ff */
[----:B------:R-:W-:Y:S11]  /*02d0*/  BRA `(.L_x_2) ;  /* 0x0000000000107947 */ /* 0x000ff60003800000 */
.L_x_3:
[----:B------:R-:W-:Y:S01]  /*02e0*/  ULDC UR6, c[0x0][0x580] ;  /* 0x0001600000067ab9 */ /* 0x000fe20000000800 */
[----:B------:R-:W-:Y:S01]  /*02f0*/  IMAD.MOV.U32 R7, RZ, RZ, 0x1 ;  /* 0x00000001ff077424 */ /* 0x000fe200078e00ff */
[----:B------:R-:W-:Y:S02]  /*0300*/  FSETP.NEU.AND P1, PT, RZ, UR6, PT ;  /* 0x00000006ff007c0b */ /* 0x000fe4000bf2d000 */
[----:B------:R-:W-:-:S11]  /*0310*/  CS2R R2, SRZ ;  /* 0x0000000000027805 */ /* 0x000fd6000001ff00 */
.L_x_2:
[----:B------:R-:W-:Y:S02]  /*0320*/  ISETP.NE.U32.AND P4, PT, R2, RZ, PT ;  /* 0x000000ff0200720c */ /* 0x000fe40003f85070 */
[----:B------:R-:W-:Y:S02]  /*0330*/  ISETP.NE.AND.EX P5, PT, RZ, UR5, PT, P2 ;  /* 0x00000005ff007c0c */ /* 0x000fe4000bfa5320 */
[----:B------:R-:W-:Y:S02]  /*0340*/  ISETP.NE.AND.EX P2, PT, R3, RZ, PT, P4 ;  /* 0x000000ff0300720c */ /* 0x000fe40003f45340 */
[----:B------:R-:W-:-:S11]  /*0350*/  PLOP3.LUT P0, PT, PT, PT, PT, 0x8, 0x0 ;  /* 0x000000000000781c */ /* 0x000fd60003f0e170 */
[----:B------:R-:W-:Y:S05]  /*0360*/  @P2 BRA P5, `(.L_x_4) ;  /* 0x0000000000342947 */ /* 0x000fea0002800000 */
[----:B------:R-:W-:-:S04]  /*0370*/  ISETP.NE.U32.AND P0, PT, RZ, UR4, PT ;  /* 0x00000004ff007c0c */ /* 0x000fc8000bf05070 */
[----:B------:R-:W-:-:S13]  /*0380*/  ISETP.NE.AND.EX P0, PT, RZ, UR5, PT, P0 ;  /* 0x00000005ff007c0c */ /* 0x000fda000bf05300 */
[----:B------:R-:W-:Y:S05]  /*0390*/  @!P0 BRA `(.L_x_5) ;  /* 0x0000000000248947 */ /* 0x000fea0003800000 */
[----:B------:R-:W-:Y:S02]  /*03a0*/  PRMT R7, R7, 0x9910, RZ ;  /* 0x0000991007077816 */ /* 0x000fe400000000ff */
[----:B------:R-:W-:Y:S02]  /*03b0*/  ISETP.NE.U32.AND P0, PT, R2, RZ, PT ;  /* 0x000000ff0200720c */ /* 0x000fe40003f05070 */
[----:B------:R-:W-:Y:S02]  /*03c0*/  ISETP.NE.AND P2, PT, R7, RZ, PT ;  /* 0x000000ff0700720c */ /* 0x000fe40003f45270 */
[----:B------:R-:W-:Y:S02]  /*03d0*/  ISETP.NE.AND.EX P0, PT, R3, RZ, PT, P0 ;  /* 0x000000ff0300720c */ /* 0x000fe40003f05300 */
[----:B------:R-:W-:-:S09]  /*03e0*/  SEL R2, RZ, 0xffffffff, P1 ;  /* 0xffffffffff027807 */ /* 0x000fd20000800000 */
[----:B------:R-:W-:-:S04]  /*03f0*/  @!P2 SEL R2, RZ, 0xffffffff, P0 ;  /* 0xffffffffff02a807 */ /* 0x000fc80000000000 */
[----:B------:R-:W-:-:S04]  /*0400*/  LOP3.LUT R2, R2, 0x1, RZ, 0xc0, !PT ;  /* 0x0000000102027812 */ /* 0x000fc800078ec0ff */
[----:B------:R-:W-:Y:S01]  /*0410*/  ISETP.EQ.U32.AND P0, PT, R2, 0x1, PT ;  /* 0x000000010200780c */ /* 0x000fe20003f02070 */
[----:B------:R-:W-:-:S12]  /*0420*/  BRA `(.L_x_4) ;  /* 0x0000000000047947 */ /* 0x000fd80003800000 */
.L_x_5:
[----:B------:R-:W-:-:S13]  /*0430*/  PLOP3.LUT P0, PT, P1, PT, PT, 0x8, 0x0 ;  /* 0x000000000000781c */ /* 0x000fda0000f0e170 */
.L_x_4:
[----:B------:R-:W1:Y:S02]  /*0440*/  SHFL.IDX PT, R2, R6, RZ, 0x1f ;  /* 0x00001fff06027589 */ /* 0x000e6400000e0000 */
[----:B-1----:R-:W-:-:S13]  /*0450*/  ISETP.NE.AND P1, PT, R2, RZ, PT ;  /* 0x000000ff0200720c */ /* 0x002fda0003f25270 */
[----:B------:R-:W-:Y:S05]  /*0460*/  @P1 BRA `(.L_x_6) ;  /* 0x0000000000841947 */ /* 0x000fea0003800000 */
[----:B------:R-:W-:Y:S01]  /*0470*/  ELECT P1, URZ, PT ;  /* 0x00000000003f782f */ /* 0x000fe20003820000 */
[----:B------:R-:W-:-:S12]  /*0480*/  BSSY B0, `(.L_x_6) ;  /* 0x000001f000007945 */ /* 0x000fd80003800000 */
[----:B------:R-:W-:Y:S05]  /*0490*/  @!P1 BRA `(.L_x_7) ;  /* 0x0000000000749947 */ /* 0x000fea0003800000 */
[----:B------:R-:W1:Y:S01]  /*04a0*/  S2UR UR8, SR_CgaCtaId ;  /* 0x00000000000879c3 */ /* 0x000e620000008800 */
[----:B------:R-:W-:Y:S01]  /*04b0*/  UMOV UR4, 0x400 ;  /* 0x0000040000047882 */ /* 0x000fe20000000000 */
[----:B------:R-:W-:Y:S01]  /*04c0*/  UMOV UR5, 0x1 ;  /* 0x0000000100057882 */ /* 0x000fe20000000000 */
[----:B------:R-:W-:Y:S02]  /*04d0*/  UMOV UR6, 0x100 ;  /* 0x0000010000067882 */ /* 0x000fe40000000000 */
[----:B------:R-:W-:-:S04]  /*04e0*/  UIADD3 UR6, -UR6, 0x100000, URZ ;  /* 0x0010000006067890 */ /* 0x000fc8000fffe13f */
[----:B------:R-:W-:Y:S02]  /*04f0*/  USHF.L.U32 UR7, UR6, 0xb, URZ ;  /* 0x0000000b06077899 */ /* 0x000fe4000800063f */
[----:B------:R-:W-:Y:S02]  /*0500*/  USHF.L.U32 UR6, UR6, 0x1, URZ ;  /* 0x0000000106067899 */ /* 0x000fe4000800063f */
[----:B-1----:R-:W-:Y:S02]  /*0510*/  ULEA UR8, UR8, UR4, 0x18 ;  /* 0x0000000408087291 */ /* 0x002fe4000f8ec03f */
[----:B------:R-:W-:-:S04]  /*0520*/  UIADD3 UR4, -UR5, 0x100000, URZ ;  /* 0x0010000005047890 */ /* 0x000fc8000fffe13f */
[----:B------:R-:W-:Y:S02]  /*0530*/  USHF.L.U32 UR5, UR4, 0xb, URZ ;  /* 0x0000000b04057899 */ /* 0x000fe4000800063f */
[----:B------:R-:W-:Y:S01]  /*0540*/  USHF.L.U32 UR4, UR4, 0x1, URZ ;  /* 0x0000000104047899 */ /* 0x000fe2000800063f */
[----:B------:R-:W1:Y:S11]  /*0550*/  FENCE.VIEW.ASYNC.S ;  /* 0x00000000000073c6 */ /* 0x000e760000000000 */
[----:B-1----:R1:W2:Y:S01]  /*0560*/  SYNCS.EXCH.64 URZ, [UR8], UR4 ;  /* 0x00000004083f75b2 */ /* 0x0022a20008000100 */
[----:B------:R1:W3:Y:S01]  /*0570*/  SYNCS.EXCH.64 URZ, [UR8+0x40], UR6 ;  /* 0x00004006083f75b2 */ /* 0x0002e20008000100 */
[----:B------:R1:W4:Y:S01]  /*0580*/  SYNCS.EXCH.64 URZ, [UR8+0x8], UR4 ;  /* 0x00000804083f75b2 */ /* 0x0003220008000100 */
[----:B------:R1:W1:Y:S01]  /*0590*/  SYNCS.EXCH.64 URZ, [UR8+0x48], UR6 ;  /* 0x00004806083f75b2 */ /* 0x0002620008000100 */
        /* <DEDUP_REMOVED lines=12> */
[----:B------:R-:W-:Y:S01]  /*0660*/  NOP ;  /* 0x0000000000007918 */ /* 0x000fe20000000000 */
.L_x_7:
[----:B-1----:R-:W-:Y:S05]  /*0670*/  BSYNC B0 ;  /* 0x0000000000007941 */ /* 0x002fea0003800000 */
.L_x_6:
[----:B------:R-:W1:Y:S01]  /*0680*/  SHFL.IDX PT, R3, R6, RZ, 0x1f ;  /* 0x00001fff06037589 */ /* 0x000e6200000e0000 */
[----:B------:R-:W2:Y:S01]  /*0690*/  LDC R2, c[0x0][0x904] ;  /* 0x00024100ff027b82 */ /* 0x000ea20000000800 */
[----:B------:R-:W-:Y:S01]  /*06a0*/  NOP ;  /* 0x0000000000007918 */ /* 0x000fe20000000000 */
[----:B-1----:R-:W-:-:S13]  /*06b0*/  ISETP.NE.AND P1, PT, R3, RZ, PT ;  /* 0x000000ff0300720c */ /* 0x002fda0003f25270 */
[----:B------:R-:W-:Y:S05]  /*06c0*/  @P1 BRA `(.L_x_8) ;  /* 0x0000000000501947 */ /* 0x000fea0003800000 */
[----:B------:R-:W1:Y:S01]  /*06d0*/  S2UR UR5, SR_CgaCtaId ;  /* 0x00000000000579c3 */ /* 0x000e620000008800 */
[----:B------:R-:W-:Y:S01]  /*06e0*/  UMOV UR4, 0x400 ;  /* 0x0000040000047882 */ /* 0x000fe20000000000 */
[----:B------:R-:W-:Y:S01]  /*06f0*/  UMOV UR6, 0x20 ;  /* 0x0000002000067882 */ /* 0x000fe20000000000 */
[----:B------:R-:W-:Y:S01]  /*0700*/  UMOV UR7, 0x100 ;  /* 0x0000010000077882 */ /* 0x000fe20000000000 */
[----:B------:R-:W-:Y:S01]  /*0710*/  ELECT P1, URZ, PT ;  /* 0x00000000003f782f */ /* 0x000fe20003820000 */
[----:B-1----:R-:W-:Y:S02]  /*0720*/  ULEA UR8, UR5, UR4, 0x18 ;  /* 0x0000000405087291 */ /* 0x002fe4000f8ec03f */
[----:B------:R-:W-:-:S04]  /*0730*/  UIADD3 UR4, -UR6, 0x100000, URZ ;  /* 0x0010000006047890 */ /* 0x000fc8000fffe13f */
[----:B------:R-:W-:Y:S02]  /*0740*/  USHF.L.U32 UR5, UR4, 0xb, URZ ;  /* 0x0000000b04057899 */ /* 0x000fe4000800063f */
[----:B------:R-:W-:Y:S02]  /*0750*/  USHF.L.U32 UR4, UR4, 0x1, URZ ;  /* 0x0000000104047899 */ /* 0x000fe4000800063f */
[----:B------:R-:W-:-:S04]  /*0760*/  UIADD3 UR6, -UR7, 0x100000, URZ ;  /* 0x0010000007067890 */ /* 0x000fc8000fffe13f */
[----:B------:R-:W-:Y:S02]  /*0770*/  USHF.L.U32 UR7, UR6, 0xb, URZ ;  /* 0x0000000b06077899 */ /* 0x000fe4000800063f */
[----:B------:R-:W-:Y:S01]  /*0780*/  USHF.L.U32 UR6, UR6, 0x1, URZ ;  /* 0x0000000106067899 */ /* 0x000fe2000800063f */
[----:B------:R-:W1:Y:S03]  /*0790*/  FENCE.VIEW.ASYNC.S ;  /* 0x00000000000073c6 */ /* 0x000e660000000000 */
[----:B-1----:R1:W1:Y:S08]  /*07a0*/  SYNCS.EXCH.64 URZ, [UR8+0x80], UR4 ;  /* 0x00008004083f75b2 */ /* 0x0022700008000100 */
[----:B------:R1:W1:Y:S01]  /*07b0*/  SYNCS.EXCH.64 URZ, [UR8+0x98], UR6 ;  /* 0x00009806083f75b2 */ /* 0x0002620008000100 */
[----:B------:R1:W1:Y:S01]  /*07c0*/  SYNCS.EXCH.64 URZ, [UR8+0x88], UR4 ;  /* 0x00008804083f75b2 */ /* 0x0002620008000100 */
[----:B------:R1:W1:Y:S01]  /*07d0*/  SYNCS.EXCH.64 URZ, [UR8+0xa0], UR6 ;  /* 0x0000a006083f75b2 */ /* 0x0002620008000100 */
[----:B------:R1:W1:Y:S01]  /*07e0*/  SYNCS.EXCH.64 URZ, [UR8+0x90], UR4 ;  /* 0x00009004083f75b2 */ /* 0x0002620008000100 */
[----:B------:R1:W1:Y:S01]  /*07f0*/  SYNCS.EXCH.64 URZ, [UR8+0xa8], UR6 ;  /* 0x0000a806083f75b2 */ /* 0x0002620008000100 */
[----:B------:R-:W-:Y:S01]  /*0800*/  NOP ;  /* 0x0000000000007918 */ /* 0x000fe20000000000 */
.L_x_8:
[----:B------:R-:W5:Y:S01]  /*0810*/  SHFL.IDX PT, R6, R6, RZ, 0x1f ;  /* 0x00001fff06067589 */ /* 0x000f6200000e0000 */
[----:B------:R-:W-:Y:S01]  /*0820*/  ELECT P1, URZ, PT ;  /* 0x00000000003f782f */ /* 0x000fe20003820000 */
[----:B------:R-:W3:Y:S01]  /*0830*/  S2UR UR42, SR_CgaCtaId ;  /* 0x00000000002a79c3 */ /* 0x000ee20000008800 */
[----:B--2---:R-:W-:Y:S01]  /*0840*/  ISETP.NE.AND P6, PT, R2, 0x1, PT ;  /* 0x000000010200780c */ /* 0x004fe20003fc5270 */
[----:B------:R-:W2:Y:S01]  /*0850*/  S2R R3, SR_CTAID.Y ;  /* 0x0000000000037919 */ /* 0x000ea20000002600 */
[----:B-1----:R-:W-:Y:S01]  /*0860*/  UMOV UR4, 0x20 ;  /* 0x0000002000047882 */ /* 0x002fe20000000000 */
[----:B------:R-:W-:Y:S01]  /*0870*/  ISETP.NE.AND P4, PT, R0, RZ, PT ;  /* 0x000000ff0000720c */ /* 0x000fe20003f85270 */
[----:B------:R-:W-:Y:S01]  /*0880*/  NOP ;  /* 0x0000000000007918 */ /* 0x000fe20000000000 */
[----:B------:R-:W1:Y:S01]  /*0890*/  S2R R8, SR_CTAID.X ;  /* 0x0000000000087919 */ /* 0x000e620000002500 */
[----:B------:R-:W-:Y:S01]  /*08a0*/  P2R R7, PR, RZ, 0x40 ;  /* 0x00000040ff077803 */ /* 0x000fe20000000000 */
[----:B------:R-:W-:Y:S01]  /*08b0*/  IMAD.MOV.U32 R9, RZ, RZ, RZ ;  /* 0x000000ffff097224 */ /* 0x000fe200078e00ff */
[----:B------:R-:W-:Y:S05]  /*08c0*/  BSSY B6, `(.L_x_9) ;  /* 0x000066e000067945 */ /* 0x000fea0003800000 */
[----:B------:R-:W1:Y:S01]  /*08d0*/  @P6 LDC R17, c[0x0][0x10] ;  /* 0x00000400ff116b82 */ /* 0x000e620000000800 */
[----:B------:R-:W-:Y:S01]  /*08e0*/  @P6 IMAD.MOV.U32 R7, RZ, RZ, RZ ;  /* 0x000000ffff076224 */ /* 0x000fe200078e00ff */
[----:B-----5:R-:W-:-:S06]  /*08f0*/  ISETP.NE.OR P2, PT, R6, RZ, !P1 ;  /* 0x000000ff0600720c */ /* 0x020fcc0004f45670 */
[----:B------:R-:W5:Y:S01]  /*0900*/  @!P6 LDC R11, c[0x0][0xc] ;  /* 0x00000300ff0beb82 */ /* 0x000f620000000800 */
[----:B------:R-:W-:-:S04]  /*0910*/  ISETP.EQ.OR P1, PT, R0, 0x3, !P4 ;  /* 0x000000030000780c */ /* 0x000fc80006722670 */
[----:B------:R-:W-:-:S04]  /*0920*/  ISETP.EQ.AND P1, PT, R10, RZ, P1 ;  /* 0x000000ff0a00720c */ /* 0x000fc80000f22270 */
[----:B------:R-:W-:Y:S01]  /*0930*/  SEL R22, RZ, 0x1, !P1 ;  /* 0x00000001ff167807 */ /* 0x000fe20004800000 */
[----:B--2---:R-:W-:Y:S01]  /*0940*/  @P6 IMAD.MOV.U32 R6, RZ, RZ, R3 ;  /* 0x000000ffff066224 */ /* 0x004fe200078e0003 */
[----:B------:R-:W-:Y:S01]  /*0950*/  VOTEU.ALL UP0, P2 ;  /* 0x00000000003f7886 */ /* 0x000fe20001000000 */
[----:B------:R-:W-:Y:S02]  /*0960*/  VOTEU.ALL UP1, P2 ;  /* 0x00000000003f7886 */ /* 0x000fe40001020000 */
[----:B-1----:R-:W-:Y:S02]  /*0970*/  @P6 IMAD.WIDE.U32 R16, R8, R17, R6 ;  /* 0x0000001108106225 */ /* 0x002fe400078e0006 */
[----:B------:R-:W-:Y:S01]  /*0980*/  @!UP0 UMOV UR6, 0x400 ;  /* 0x0000040000068882 */ /* 0x000fe20000000000 */
[----:B------:R-:W-:-:S04]  /*0990*/  @!UP0 UIADD3 UR4, -UR4, 0x100000, URZ ;  /* 0x0010000004048890 */ /* 0x000fc8000fffe13f */
[----:B------:R-:W-:Y:S02]  /*09a0*/  @!UP0 USHF.L.U32 UR5, UR4, 0xb, URZ ;  /* 0x0000000b04058899 */ /* 0x000fe4000800063f */
[----:B------:R-:W-:Y:S01]  /*09b0*/  @!UP0 USHF.L.U32 UR4, UR4, 0x1, URZ ;  /* 0x0000000104048899 */ /* 0x000fe2000800063f */
[----:B------:R-:W-:Y:S01]  /*09c0*/  @P6 IMAD.MOV.U32 R7, RZ, RZ, RZ ;  /* 0x000000ffff076224 */ /* 0x000fe200078e00ff */
[----:B---3--:R-:W-:Y:S01]  /*09d0*/  @!UP0 ULEA UR8, UR42, UR6, 0x18 ;  /* 0x000000062a088291 */ /* 0x008fe2000f8ec03f */
[----:B------:R-:W-:Y:S01]  /*09e0*/  VOTEU.ALL UP0, P2 ;  /* 0x00000000003f7886 */ /* 0x000fe20001000000 */
[C---:B------:R-:W-:Y:S01]  /*09f0*/  ISETP.NE.AND P2, PT, R10.reuse, RZ, PT ;  /* 0x000000ff0a00720c */ /* 0x040fe20003f45270 */
[----:B------:R-:W-:Y:S01]  /*0a00*/  ULDC UR6, c[0x0][0xc] ;  /* 0x0000030000067ab9 */ /* 0x000fe20000000800 */
[----:B------:R-:W-:Y:S01]  /*0a10*/  ULDC UR7, c[0x0][0x10] ;  /* 0x0000040000077ab9 */ /* 0x000fe20000000800 */
[----:B------:R-:W-:Y:S01]  /*0a20*/  VIADD R10, R10, 0xffffffff ;  /* 0xffffffff0a0a7836 */ /* 0x000fe20000000000 */
[----:B------:R-:W-:Y:S01]  /*0a30*/  ISETP.EQ.AND P5, PT, R0, 0x2, !P2 ;  /* 0x000000020000780c */ /* 0x000fe200057a2270 */
[----:B------:R-:W-:-:S02]  /*0a40*/  @P6 IMAD.IADD R17, R17, 0x1, R7 ;  /* 0x0000000111116824 */ /* 0x000fc400078e0207 */
[----:B-----5:R-:W-:Y:S01]  /*0a50*/  @!P6 IMAD.WIDE.U32 R6, R11, R3, R8 ;  /* 0x000000030b06e225 */ /* 0x020fe200078e0008 */
[----:B------:R-:W-:Y:S01]  /*0a60*/  ISETP.GE.U32.AND P1, PT, R10, 0x2, PT ;  /* 0x000000020a00780c */ /* 0x000fe20003f26070 */
[----:B------:R-:W1:Y:S02]  /*0a70*/  FENCE.VIEW.ASYNC.S ;  /* 0x00000000000073c6 */ /* 0x000e640000000000 */
[----:B-1----:R-:W4:Y:S01]  /*0a80*/  @!UP0 SYNCS.EXCH.64 URZ, [UR8+0xb0], UR4 ;  /* 0x0000b004083f85b2 */ /* 0x002f220008000100 */
[----:B------:R-:W-:Y:S01]  /*0a90*/  SEL R19, RZ, 0x1, !P5 ;  /* 0x00000001ff137807 */ /* 0x000fe20006800000 */
[----:B------:R-:W-:Y:S01]  /*0aa0*/  @!P6 IMAD.MOV.U32 R16, RZ, RZ, R6 ;  /* 0x000000ffff10e224 */ /* 0x000fe200078e0006 */
[----:B------:R-:W-:Y:S01]  /*0ab0*/  SEL R22, R22, 0x2, P1 ;  /* 0x0000000216167807 */ /* 0x000fe20000800000 */
[----:B------:R-:W-:Y:S01]  /*0ac0*/  @!P6 IMAD.MOV.U32 R17, RZ, RZ, R7 ;  /* 0x000000ffff11e224 */ /* 0x000fe200078e0007 */
[----:B------:R-:W-:Y:S01]  /*0ad0*/  SEL R19, R19, 0x2, P1 ;  /* 0x0000000213137807 */ /* 0x000fe20000800000 */
[----:B------:R1:W4:Y:S01]  /*0ae0*/  @!UP1 SYNCS.EXCH.64 URZ, [UR8+0xb8], UR4 ;  /* 0x0000b804083f95b2 */ /* 0x0003220008000100 */
[----:B------:R-:W-:Y:S01]  /*0af0*/  NOP ;  /* 0x0000000000007918 */ /* 0x000fe20000000000 */
[----:B-1----:R-:W-:-:S03]  /*0b00*/  UIMAD.WIDE.U32 UR4, UR6, UR7, URZ ;  /* 0x00000007060472a5 */ /* 0x002fc6000f8e003f */
[----:B------:R-:W-:Y:S02]  /*0b10*/  ULDC UR6, c[0x0][0x14] ;  /* 0x0000050000067ab9 */ /* 0x000fe40000000800 */
[----:B------:R-:W-:Y:S02]  /*0b20*/  UIMAD.WIDE.U32 UR36, UR4, UR6, URZ ;  /* 0x00000006042472a5 */ /* 0x000fe4000f8e003f */
[----:B------:R-:W-:-:S04]  /*0b30*/  UIMAD UR41, UR5, UR6, URZ ;  /* 0x00000006052972a4 */ /* 0x000fc8000f8e023f */
[----:B------:R-:W-:Y:S01]  /*0b40*/  UIADD3 UR41, UR37, UR41, URZ ;  /* 0x0000002925297290 */ /* 0x000fe2000fffe03f */
[----:B----4-:R-:W-:Y:S06]  /*0b50*/  BAR.SYNC.DEFER_BLOCKING 0x0 ;  /* 0x0000000000007b1d */ /* 0x010fec0000010000 */
[----:B------:R-:W-:Y:S05]  /*0b60*/  @!P2 BRA `(.L_x_10) ;  /* 0x0000003800b8a947 */ /* 0x000fea0003800000 */
[----:B------:R-:W-:-:S13]  /*0b70*/  ISETP.GT.U32.AND P0, PT, R10, 0x1, PT ;  /* 0x000000010a00780c */ /* 0x000fda0003f04070 */
[----:B------:R-:W-:Y:S05]  /*0b80*/  @P0 BRA `(.L_x_11) ;  /* 0x0000006400040947 */ /* 0x000fea0003800000 */
[----:B------:R-:W-:Y:S01]  /*0b90*/  ULDC.64 UR4, c[0x0][0x8f8] ;  /* 0x00023e0000047ab9 */ /* 0x000fe20000000a00 */
[----:B------:R-:W-:Y:S01]  /*0ba0*/  UMOV UR47, 0xffffffff ;  /* 0xffffffff002f7882 */ /* 0x000fe20000000000 */
[----:B------:R-:W-:Y:S01]  /*0bb0*/  ISETP.GE.U32.AND P0, PT, R16, UR4, PT ;  /* 0x0000000410007c0c */ /* 0x000fe2000bf06070 */
[----:B------:R-:W-:Y:S01]  /*0bc0*/  IMAD.MOV.U32 R62, RZ, RZ, -0x1 ;  /* 0xffffffffff3e7424 */ /* 0x000fe200078e00ff */
[----:B------:R-:W-:Y:S01]  /*0bd0*/  PRMT R56, RZ, 0x7610, R56 ;  /* 0x00007610ff387816 */ /* 0x000fe20000000038 */
[----:B------:R-:W-:Y:S01]  /*0be0*/  IMAD.MOV.U32 R64, RZ, RZ, -0x1 ;  /* 0xffffffffff407424 */ /* 0x000fe200078e00ff */
[----:B------:R-:W-:Y:S02]  /*0bf0*/  ISETP.GE.U32.AND.EX P0, PT, R17, UR5, PT, P0 ;  /* 0x0000000511007c0c */ /* 0x000fe4000bf06100 */
[----:B------:R-:W-:-:S11]  /*0c00*/  PRMT R0, RZ, 0x7610, R0 ;  /* 0x00007610ff007816 */ /* 0x000fd60000000000 */
[----:B------:R-:W-:Y:S05]  /*0c10*/  @P0 BRA `(.L_x_12) ;  /* 0x0000000400600947 */ /* 0x000fea0003800000 */
[----:B------:R-:W1:Y:S01]  /*0c20*/  LDC.64 R14, c[0x0][0x8d0] ;  /* 0x00023400ff0e7b82 */ /* 0x000e620000000a00 */
[----:B------:R-:W-:Y:S02]  /*0c30*/  IMAD.MOV.U32 R4, RZ, RZ, R16 ;  /* 0x000000ffff047224 */ /* 0x000fe400078e0010 */
[----:B------:R-:W-:-:S05]  /*0c40*/  IMAD.MOV.U32 R5, RZ, RZ, R17 ;  /* 0x000000ffff057224 */ /* 0x000fca00078e0011 */
[----:B------:R-:W2:Y:S08]  /*0c50*/  LDC R0, c[0x0][0x8d8] ;  /* 0x00023600ff007b82 */ /* 0x000eb00000000800 */
[----:B------:R-:W3:Y:S01]  /*0c60*/  LDC.64 R20, c[0x0][0x8c8] ;  /* 0x00023200ff147b82 */ /* 0x000ee20000000a00 */
[----:B-1----:R-:W-:-:S04]  /*0c70*/  ISETP.NE.U32.AND P0, PT, R14, RZ, PT ;  /* 0x000000ff0e00720c */ /* 0x002fc80003f05070 */
[----:B------:R-:W-:-:S13]  /*0c80*/  ISETP.NE.AND.EX P0, PT, R15, RZ, PT, P0 ;  /* 0x000000ff0f00720c */ /* 0x000fda0003f05300 */
[----:B--23--:R-:W-:Y:S05]  /*0c90*/  @!P0 BRA `(.L_x_13) ;  /* 0x0000000000288947 */ /* 0x00cfea0003800000 */
[----:B------:R-:W1:Y:S02]  /*0ca0*/  LDC R11, c[0x0][0x8dc] ;  /* 0x00023700ff0b7b82 */ /* 0x000e640000000800 */
[----:B-1----:R-:W-:-:S05]  /*0cb0*/  IADD3 R11, P0, R16, R11, RZ ;  /* 0x0000000b100b7210 */ /* 0x002fca0007f1e0ff */
[----:B------:R-:W-:-:S04]  /*0cc0*/  IMAD.X R13, RZ, RZ, R17, P0 ;  /* 0x000000ffff0d7224 */ /* 0x000fc800000e0611 */
[----:B------:R-:W-:-:S04]  /*0cd0*/  IMAD.WIDE.U32 R4, R13, R14, RZ ;  /* 0x0000000e0d047225 */ /* 0x000fc800078e00ff */
[----:B------:R-:W-:-:S04]  /*0ce0*/  IMAD.WIDE.U32 R6, P0, R11, R15, R4 ;  /* 0x0000000f0b067225 */ /* 0x000fc80007800004 */
[----:B------:R-:W-:-:S04]  /*0cf0*/  IMAD.WIDE.U32 R4, R11, R14, RZ ;  /* 0x0000000e0b047225 */ /* 0x000fc800078e00ff */
[----:B------:R-:W-:Y:S01]  /*0d00*/  IMAD.X R11, RZ, RZ, RZ, P0 ;  /* 0x000000ffff0b7224 */ /* 0x000fe200000e06ff */
[----:B------:R-:W-:Y:S01]  /*0d10*/  IADD3 RZ, P0, R5, R6, RZ ;  /* 0x0000000605ff7210 */ /* 0x000fe20007f1e0ff */
[----:B------:R-:W-:-:S04]  /*0d20*/  IMAD.MOV.U32 R10, RZ, RZ, R7 ;  /* 0x000000ffff0a7224 */ /* 0x000fc800078e0007 */
[----:B------:R-:W-:-:S08]  /*0d30*/  IMAD.WIDE.U32.X R4, R13, R15, R10, P0 ;  /* 0x0000000f0d047225 */ /* 0x000fd000000e040a */
.L_x_13:
[-CC-:B------:R-:W-:Y:S01]  /*0d40*/  SHF.R.U64 R25, R4, R0.reuse, R5.reuse ;  /* 0x0000000004197219 */ /* 0x180fe20000001205 */
[----:B------:R-:W1:Y:S01]  /*0d50*/  LDC.64 R26, c[0x0][0x8e8] ;  /* 0x00023a00ff1a7b82 */ /* 0x000e620000000a00 */
[----:B------:R-:W-:Y:S01]  /*0d60*/  SHF.R.U32.HI R4, RZ, R0, R5 ;  /* 0x00000000ff047219 */ /* 0x000fe20000011605 */
[----:B------:R-:W-:Y:S01]  /*0d70*/  ULDC UR4, c[0x0][0x150] ;  /* 0x0000540000047ab9 */ /* 0x000fe20000000800 */
[----:B------:R-:W-:Y:S02]  /*0d80*/  I2FP.F32.U32 R0, R8 ;  /* 0x0000000800007245 */ /* 0x000fe40000201000 */
[----:B------:R-:W-:-:S03]  /*0d90*/  IADD3 R9, P0, RZ, -R25, RZ ;  /* 0x80000019ff097210 */ /* 0x000fc60007f1e0ff */
[----:B------:R-:W2:Y:S01]  /*0da0*/  LDC R10, c[0x0][0x8c0] ;  /* 0x00023000ff0a7b82 */ /* 0x000ea20000000800 */
[----:B------:R-:W-:Y:S01]  /*0db0*/  FMUL R0, R0, UR4 ;  /* 0x0000000400007c20 */ /* 0x000fe20008400000 */
[----:B------:R-:W-:Y:S01]  /*0dc0*/  IMAD.X R11, RZ, RZ, ~R4, P0 ;  /* 0x000000ffff0b7224 */ /* 0x000fe200000e0e04 */
[----:B------:R-:W-:Y:S01]  /*0dd0*/  ULDC UR4, c[0x0][0x154] ;  /* 0x0000550000047ab9 */ /* 0x000fe20000000800 */
[----:B------:R-:W-:-:S03]  /*0de0*/  IMAD.WIDE.U32 R4, R9, R20, R16 ;  /* 0x0000001409047225 */ /* 0x000fc600078e0010 */
[----:B------:R-:W3:Y:S01]  /*0df0*/  F2I.U32.TRUNC.NTZ R0, R0 ;  /* 0x0000000000007305 */ /* 0x000ee2000020f000 */
[----:B------:R-:W4:Y:S01]  /*0e00*/  LDC R7, c[0x0][0x144] ;  /* 0x00005100ff077b82 */ /* 0x000f220000000800 */
[----:B------:R-:W-:-:S04]  /*0e10*/  IMAD R6, R11, R20, RZ ;  /* 0x000000140b067224 */ /* 0x000fc800078e02ff */
[----:B------:R-:W-:-:S03]  /*0e20*/  IMAD R9, R9, R21, R6 ;  /* 0x0000001509097224 */ /* 0x000fc600078e0206 */
[----:B------:R-:W5:Y:S01]  /*0e30*/  LDC R12, c[0x0][0x8b0] ;  /* 0x00022c00ff0c7b82 */ /* 0x000f620000000800 */
[----:B------:R-:W-:Y:S01]  /*0e40*/  IMAD.IADD R9, R5, 0x1, R9 ;  /* 0x0000000105097824 */ /* 0x000fe200078e0209 */
[----:B-1----:R-:W-:Y:S01]  /*0e50*/  ISETP.NE.U32.AND P0, PT, R26, RZ, PT ;  /* 0x000000ff1a00720c */ /* 0x002fe20003f05070 */
[----:B---3--:R-:W-:-:S03]  /*0e60*/  IMAD.MOV R5, RZ, RZ, -R0 ;  /* 0x000000ffff057224 */ /* 0x008fc600078e0a00 */
[----:B------:R-:W-:Y:S02]  /*0e70*/  ISETP.NE.AND.EX P0, PT, R27, RZ, PT, P0 ;  /* 0x000000ff1b00720c */ /* 0x000fe40003f05300 */
[----:B------:R-:W1:Y:S01]  /*0e80*/  LDC R11, c[0x0][0x900] ;  /* 0x00024000ff0b7b82 */ /* 0x000e620000000800 */
[-CC-:B--2---:R-:W-:Y:S02]  /*0e90*/  SHF.R.U64 R20, R4, R10.reuse, R9.reuse ;  /* 0x0000000a04147219 */ /* 0x184fe40000001209 */
[----:B------:R-:W-:Y:S02]  /*0ea0*/  I2FP.F32.U32 R4, R3 ;  /* 0x0000000300047245 */ /* 0x000fe40000201000 */
[----:B------:R-:W-:Y:S01]  /*0eb0*/  SHF.R.U32.HI R9, RZ, R10, R9 ;  /* 0x0000000aff097219 */ /* 0x000fe20000011609 */
[----:B------:R-:W-:Y:S02]  /*0ec0*/  IMAD.MOV.U32 R10, RZ, RZ, 0x1 ;  /* 0x00000001ff0a7424 */ /* 0x000fe400078e00ff */
[----:B------:R-:W2:Y:S01]  /*0ed0*/  LDC R14, c[0x0][0x148] ;  /* 0x00005200ff0e7b82 */ /* 0x000ea20000000800 */
[----:B----4-:R-:W-:-:S02]  /*0ee0*/  IMAD R0, R7, R5, R8 ;  /* 0x0000000507007224 */ /* 0x010fc400078e0208 */
[----:B------:R-:W-:Y:S01]  /*0ef0*/  FMUL R5, R4, UR4 ;  /* 0x0000000404057c20 */ /* 0x000fe20008400000 */
[----:B------:R-:W-:-:S04]  /*0f00*/  IMAD.MOV.U32 R4, RZ, RZ, -0x1 ;  /* 0xffffffffff047424 */ /* 0x000fc800078e00ff */
[----:B------:R-:W3:Y:S01]  /*0f10*/  LDC R24, c[0x0][0x8a8] ;  /* 0x00022a00ff187b82 */ /* 0x000ee20000000800 */
[-CC-:B-----5:R-:W-:Y:S02]  /*0f20*/  SHF.R.U64 R28, R20, R12.reuse, R9.reuse ;  /* 0x0000000c141c7219 */ /* 0x1a0fe40000001209 */
[----:B------:R-:W-:Y:S02]  /*0f30*/  SHF.R.U32.HI R6, RZ, R12, R9 ;  /* 0x0000000cff067219 */ /* 0x000fe40000011609 */
[----:B------:R4:W1:Y:S03]  /*0f40*/  F2I.U32.TRUNC.NTZ R12, R5 ;  /* 0x00000005000c7305 */ /* 0x000866000020f000 */
[----:B------:R-:W2:Y:S01]  /*0f50*/  LDC R15, c[0x0][0x8f0] ;  /* 0x00023c00ff0f7b82 */ /* 0x000ea20000000800 */
[-C--:B-1----:R-:W-:Y:S02]  /*0f60*/  SHF.R.U64 R30, R28, R11.reuse, R6 ;  /* 0x0000000b1c1e7219 */ /* 0x082fe40000001206 */
[----:B------:R-:W-:-:S02]  /*0f70*/  SHF.L.U32 R4, R4, R11, RZ ;  /* 0x0000000b04047219 */ /* 0x000fc400000006ff */
[-C--:B------:R-:W-:Y:S02]  /*0f80*/  SHF.R.U32.HI R6, RZ, R11.reuse, R6 ;  /* 0x0000000bff067219 */ /* 0x080fe40000011606 */
[----:B------:R-:W-:Y:S01]  /*0f90*/  SHF.L.U32 R10, R10, R11, RZ ;  /* 0x0000000b0a0a7219 */ /* 0x000fe200000006ff */
[----:B------:R-:W1:Y:S01]  /*0fa0*/  LDC R21, c[0x0][0x8e0] ;  /* 0x00023800ff157b82 */ /* 0x000e620000000800 */
[----:B------:R-:W-:Y:S01]  /*0fb0*/  LOP3.LUT R11, RZ, R4, RZ, 0x33, !PT ;  /* 0x00000004ff0b7212 */ /* 0x000fe200078e33ff */
[----:B------:R-:W-:Y:S02]  /*0fc0*/  IMAD.MOV.U32 R4, RZ, RZ, R30 ;  /* 0x000000ffff047224 */ /* 0x000fe400078e001e */
[----:B----4-:R-:W-:-:S04]  /*0fd0*/  IMAD.MOV.U32 R5, RZ, RZ, R6 ;  /* 0x000000ffff057224 */ /* 0x010fc800078e0006 */
[----:B------:R-:W4:Y:S01]  /*0fe0*/  LDC R23, c[0x0][0x8b8] ;  /* 0x00022e00ff177b82 */ /* 0x000f220000000800 */
[----:B------:R-:W-:Y:S05]  /*0ff0*/  @!P0 BRA `(.L_x_14) ;  /* 0x0000000000288947 */ /* 0x000fea0003800000 */
[----:B------:R-:W5:Y:S02]  /*1000*/  LDC R9, c[0x0][0x8f4] ;  /* 0x00023d00ff097b82 */ /* 0x000f640000000800 */
[----:B-----5:R-:W-:-:S05]  /*1010*/  IADD3 R9, P0, R30, R9, RZ ;  /* 0x000000091e097210 */ /* 0x020fca0007f1e0ff */
        /* <DEDUP_REMOVED lines=8> */
.L_x_14:
[----:B--2---:R-:W-:Y:S01]  /*10a0*/  SHF.R.U64 R4, R4, R15, R5 ;  /* 0x0000000f04047219 */ /* 0x004fe20000001205 */
[----:B---3--:R-:W-:Y:S01]  /*10b0*/  VIADD R5, R24, 0xffffffff ;  /* 0xffffffff18057836 */ /* 0x008fe20000000000 */
[----:B------:R-:W-:Y:S01]  /*10c0*/  LOP3.LUT R11, R28, R11, RZ, 0xc0, !PT ;  /* 0x0000000b1c0b7212 */ /* 0x000fe200078ec0ff */
[----:B------:R-:W-:Y:S01]  /*10d0*/  IMAD.MOV R12, RZ, RZ, -R12 ;  /* 0x000000ffff0c7224 */ /* 0x000fe200078e0a0c */
[----:B------:R-:W-:Y:S01]  /*10e0*/  R2UR UR47, R25 ;  /* 0x00000000192f72ca */ /* 0x000fe200000e0000 */
[----:B------:R-:W-:Y:S01]  /*10f0*/  IMAD.MOV R6, RZ, RZ, -R4 ;  /* 0x000000ffff067224 */ /* 0x000fe200078e0a04 */
[----:B------:R-:W-:Y:S01]  /*1100*/  LOP3.LUT R5, R20, R5, RZ, 0xc0, !PT ;  /* 0x0000000514057212 */ /* 0x000fe200078ec0ff */
[----:B------:R-:W-:Y:S02]  /*1110*/  @P6 IMAD R0, R14, R12, R3 ;  /* 0x0000000c0e006224 */ /* 0x000fe400078e0203 */
[----:B------:R-:W-:Y:S02]  /*1120*/  IMAD R11, R10, R4, R11 ;  /* 0x000000040a0b7224 */ /* 0x000fe400078e020b */
[----:B-1----:R-:W-:-:S02]  /*1130*/  IMAD R3, R6, R21, R30 ;  /* 0x0000001506037224 */ /* 0x002fc400078e021e */
[----:B----4-:R-:W-:Y:S02]  /*1140*/  IMAD R0, R11, R23, R0 ;  /* 0x000000170b007224 */ /* 0x010fe400078e0200 */
[----:B------:R-:W-:Y:S02]  /*1150*/  IMAD R3, R3, R24, R5 ;  /* 0x0000001803037224 */ /* 0x000fe400078e0205 */
[----:B------:R-:W-:-:S03]  /*1160*/  IMAD.MOV.U32 R4, RZ, RZ, 0x1 ;  /* 0x00000001ff047424 */ /* 0x000fc600078e00ff */
[----:B------:R-:W-:Y:S02]  /*1170*/  SEL R64, R3, R0, !P6 ;  /* 0x0000000003407207 */ /* 0x000fe40007000000 */
[----:B------:R-:W-:Y:S02]  /*1180*/  SEL R62, R0, R3, !P6 ;  /* 0x00000003003e7207 */ /* 0x000fe40007000000 */
[----:B------:R-:W-:-:S07]  /*1190*/  PRMT R0, R4, 0x7610, R0 ;  /* 0x0000761004007816 */ /* 0x000fce0000000000 */
.L_x_12:
[----:B------:R-:W-:-:S08]  /*11a0*/  NOP ;  /* 0x0000000000007918 */ /* 0x000fd00000000000 */
[----:B------:R-:W1:Y:S02]  /*11b0*/  USETMAXREG.TRY_ALLOC.CTAPOOL UP0, 0xe8 ;  /* 0x000000e8000079c8 */ /* 0x000e640008000600 */
[----:B-1----:R-:W-:-:S13]  /*11c0*/  PLOP3.LUT P0, PT, PT, PT, UP0, 0x80, 0x0 ;  /* 0x000000000000781c */ /* 0x002fda0003f0f008 */
[----:B------:R-:W-:Y:S05]  /*11d0*/  @!P0 BRA `(.L_x_12) ;  /* 0xfffffffc00f08947 */ /* 0x000fea000383ffff */
[----:B------:R-:W-:Y:S02]  /*11e0*/  ULDC.64 UR4, c[0x0][0x590] ;  /* 0x0001640000047ab9 */ /* 0x000fe40000000a00 */
[----:B------:R-:W-:Y:S02]  /*11f0*/  IMAD.U32 R70, RZ, RZ, UR4 ;  /* 0x00000004ff467e24 */ /* 0x000fe4000f8e00ff */
[----:B------:R-:W-:-:S03]  /*1200*/  IMAD.U32 R71, RZ, RZ, UR5 ;  /* 0x00000005ff477e24 */ /* 0x000fc6000f8e00ff */
[----:B------:R-:W-:-:S04]  /*1210*/  ISETP.NE.U32.AND P0, PT, R70, RZ, PT ;  /* 0x000000ff4600720c */ /* 0x000fc80003f05070 */
[----:B------:R-:W-:-:S13]  /*1220*/  ISETP.NE.AND.EX P0, PT, R71, RZ, PT, P0 ;  /* 0x000000ff4700720c */ /* 0x000fda0003f05300 */
[----:B------:R-:W-:Y:S05]  /*1230*/  @P0 BRA `(.L_x_15) ;  /* 0x00000000002c0947 */ /* 0x000fea0003800000 */
[----:B------:R-:W-:Y:S02]  /*1240*/  ULDC.64 UR4, c[0x0][0x588] ;  /* 0x0001620000047ab9 */ /* 0x000fe40000000a00 */
[----:B------:R-:W-:-:S04]  /*1250*/  ISETP.NE.U32.AND P0, PT, RZ, UR4, PT ;  /* 0x00000004ff007c0c */ /* 0x000fc8000bf05070 */
[----:B------:R-:W-:-:S13]  /*1260*/  ISETP.NE.AND.EX P0, PT, RZ, UR5, PT, P0 ;  /* 0x00000005ff007c0c */ /* 0x000fda000bf05300 */
[----:B------:R-:W-:Y:S05]  /*1270*/  @!P0 BRA `(.L_x_16) ;  /* 0x0000000000108947 */ /* 0x000fea0003800000 */
[----:B------:R-:W1:Y:S02]  /*1280*/  LDC.64 R4, c[0x0][0x588] ;  /* 0x00016200ff047b82 */ /* 0x000e640000000a00 */
[----:B-1----:R1:W5:Y:S01]  /*1290*/  LDG.E R57, desc[UR54][R4.64] ;  /* 0x0000003604397981 */ /* 0x002362000c1e1900 */
[----:B------:R-:W-:Y:S01]  /*12a0*/  IMAD.MOV.U32 R56, RZ, RZ, 0x1 ;  /* 0x00000001ff387424 */ /* 0x000fe200078e00ff */
[----:B------:R-:W-:Y:S06]  /*12b0*/  BRA `(.L_x_15) ;  /* 0x00000000000c7947 */ /* 0x000fec0003800000 */
.L_x_16:
[----:B------:R-:W-:Y:S01]  /*12c0*/  ULDC UR4, c[0x0][0x580] ;  /* 0x0001600000047ab9 */ /* 0x000fe20000000800 */
[----:B------:R-:W-:Y:S02]  /*12d0*/  IMAD.MOV.U32 R56, RZ, RZ, 0x1 ;  /* 0x00000001ff387424 */ /* 0x000fe400078e00ff */
[----:B------:R-:W-:-:S07]  /*12e0*/  IMAD.U32 R57, RZ, RZ, UR4 ;  /* 0x00000004ff397e24 */ /* 0x000fce000f8e00ff */
.L_x_15:
[----:B------:R-:W-:Y:S02]  /*12f0*/  ULDC.64 UR4, c[0x0][0x5b0] ;  /* 0x00016c0000047ab9 */ /* 0x000fe40000000a00 */
[----:B------:R-:W-:-:S04]  /*1300*/  ISETP.NE.U32.AND P0, PT, RZ, UR4, PT ;  /* 0x00000004ff007c0c */ /* 0x000fc8000bf05070 */
[----:B------:R-:W-:-:S13]  /*1310*/  ISETP.NE.AND.EX P0, PT, RZ, UR5, PT, P0 ;  /* 0x00000005ff007c0c */ /* 0x000fda000bf05300 */
[----:B------:R-:W-:Y:S05]  /*1320*/  @P0 BRA `(.L_x_17) ;  /* 0x0000000000240947 */ /* 0x000fea0003800000 */
[----:B------:R-:W-:Y:S02]  /*1330*/  ULDC.64 UR4, c[0x0][0x5a8] ;  /* 0x00016a0000047ab9 */ /* 0x000fe40000000a00 */
[----:B------:R-:W-:-:S04]  /*1340*/  ISETP.NE.U32.AND P0, PT, RZ, UR4, PT ;  /* 0x00000004ff007c0c */ /* 0x000fc8000bf05070 */
[----:B------:R-:W-:-:S13]  /*1350*/  ISETP.NE.AND.EX P0, PT, RZ, UR5, PT, P0 ;  /* 0x00000005ff007c0c */ /* 0x000fda000bf05300 */
[----:B------:R-:W-:Y:S05]  /*1360*/  @!P0 BRA `(.L_x_18) ;  /* 0x00000000000c8947 */ /* 0x000fea0003800000 */
[----:B------:R-:W2:Y:S02]  /*1370*/  LDC.64 R58, c[0x0][0x5a8] ;  /* 0x00016a00ff3a7b82 */ /* 0x000ea40000000a00 */
[----:B--2---:R2:W5:Y:S01]  /*1380*/  LDG.E R58, desc[UR54][R58.64] ;  /* 0x000000363a3a7981 */ /* 0x004562000c1e1900 */
[----:B------:R-:W-:Y:S05]  /*1390*/  BRA `(.L_x_17) ;  /* 0x0000000000087947 */ /* 0x000fea0003800000 */
.L_x_18:
[----:B------:R-:W-:Y:S02]  /*13a0*/  ULDC UR4, c[0x0][0x5a0] ;  /* 0x0001680000047ab9 */ /* 0x000fe40000000800 */
[----:B------:R-:W-:-:S07]  /*13b0*/  IMAD.U32 R58, RZ, RZ, UR4 ;  /* 0x00000004ff3a7e24 */ /* 0x000fce000f8e00ff */
.L_x_17:
[----:B------:R-:W-:Y:S01]  /*13c0*/  LOP3.LUT P1, RZ, R0, 0xff, RZ, 0xc0, !PT ;  /* 0x000000ff00ff7812 */ /* 0x000fe2000782c0ff */
[----:B------:R-:W-:Y:S01]  /*13d0*/  UMOV UR38, URZ ;  /* 0x0000003f00267c82 */ /* 0x000fe20008000000 */
[----:B------:R-:W-:-:S11]  /*13e0*/  PLOP3.LUT P0, PT, PT, PT, PT, 0x80, 0x0 ;  /* 0x000000000000781c */ /* 0x000fd60003f0f070 */
[----:B------:R-:W-:Y:S05]  /*13f0*/  @!P1 BRA `(.L_x_19) ;  /* 0x0000002c00f89947 */ /* 0x000fea0003800000 */
[----:B------:R-:W-:Y:S01]  /*1400*/  ULDC UR4, c[0x0][0x28c] ;  /* 0x0000a30000047ab9 */ /* 0x000fe20000000800 */
[----:B------:R-:W-:Y:S01]  /*1410*/  LOP3.LUT R68, R22, 0x1, RZ, 0xfc, !PT ;  /* 0x0000000116447812 */ /* 0x000fe200078efcff */
[----:B------:R-:W-:Y:S01]  /*1420*/  UIADD3 UR4, UR4, 0x3f, URZ ;  /* 0x0000003f04047890 */ /* 0x000fe2000fffe03f */
[----:B------:R-:W-:Y:S01]  /*1430*/  LOP3.LUT R69, R19, 0x1, RZ, 0xfc, !PT ;  /* 0x0000000113457812 */ /* 0x000fe200078efcff */
[----:B-----5:R-:W-:Y:S01]  /*1440*/  IMAD.MOV.U32 R60, RZ, RZ, R57 ;  /* 0x000000ffff3c7224 */ /* 0x020fe200078e0039 */
[C---:B--2---:R-:W-:Y:S01]  /*1450*/  PRMT R59, R56.reuse, 0x7610, R59 ;  /* 0x00007610383b7816 */ /* 0x044fe2000000003b */
[----:B------:R-:W-:Y:S01]  /*1460*/  USHF.R.S32.HI UR5, URZ, 0x1f, UR4 ;  /* 0x0000001f3f057899 */ /* 0x000fe20008011404 */
[----:B------:R-:W-:Y:S01]  /*1470*/  PRMT R61, R56, 0x7610, R61 ;  /* 0x00007610383d7816 */ /* 0x000fe2000000003d */
[----:B------:R-:W-:Y:S01]  /*1480*/  IMAD.MOV.U32 R63, RZ, RZ, R57 ;  /* 0x000000ffff3f7224 */ /* 0x000fe200078e0039 */
[----:B------:R-:W-:Y:S01]  /*1490*/  ULDC.64 UR56, c[0x0][0x198] ;  /* 0x0000660000387ab9 */ /* 0x000fe20000000a00 */
[----:B------:R-:W-:Y:S01]  /*14a0*/  ULEA.HI UR5, UR5, UR4, URZ, 0x6 ;  /* 0x0000000405057291 */ /* 0x000fe2000f8f303f */
[----:B------:R-:W-:Y:S01]  /*14b0*/  UMOV UR49, 0x1 ;  /* 0x0000000100317882 */ /* 0x000fe20000000000 */
[----:B------:R-:W-:Y:S01]  /*14c0*/  UMOV UR39, URZ ;  /* 0x0000003f00277c82 */ /* 0x000fe20008000000 */
[----:B------:R-:W-:Y:S01]  /*14d0*/  UMOV UR40, URZ ;  /* 0x0000003f00287c82 */ /* 0x000fe20008000000 */
[----:B------:R-:W-:Y:S01]  /*14e0*/  UMOV UR43, URZ ;  /* 0x0000003f002b7c82 */ /* 0x000fe20008000000 */
[----:B------:R-:W-:Y:S01]  /*14f0*/  USHF.R.S32.HI UR50, URZ, 0x6, UR5 ;  /* 0x000000063f327899 */ /* 0x000fe20008011405 */
[----:B------:R-:W-:Y:S01]  /*1500*/  UMOV UR38, URZ ;  /* 0x0000003f00267c82 */ /* 0x000fe20008000000 */
[----:B------:R-:W-:-:S10]  /*1510*/  UMOV UR48, URZ ;  /* 0x0000003f00307c82 */ /* 0x000fd40008000000 */
.L_x_74:
[----:B------:R-:W-:Y:S01]  /*1520*/  LOP3.LUT R0, R18, 0x80, RZ, 0xc0, !PT ;  /* 0x0000008012007812 */ /* 0x000fe200078ec0ff */
[----:B------:R-:W2:Y:S01]  /*1530*/  S2UR UR51, SR_CgaCtaId ;  /* 0x00000000003379c3 */ /* 0x000ea20000008800 */
[----:B------:R-:W-:Y:S02]  /*1540*/  UMOV UR52, 0x400 ;  /* 0x0000040000347882 */ /* 0x000fe40000000000 */
[----:B------:R-:W-:-:S06]  /*1550*/  SHF.R.U32.HI R0, RZ, 0x7, R0 ;  /* 0x00000007ff007819 */ /* 0x000fcc0000011600 */
[----:B------:R-:W3:Y:S01]  /*1560*/  SHFL.IDX PT, R0, R0, RZ, 0x1f ;  /* 0x00001fff00007589 */ /* 0x000ee200000e0000 */
[----:B--2---:R-:W-:Y:S01]  /*1570*/  ULEA UR52, UR51, UR52, 0x18 ;  /* 0x0000003433347291 */ /* 0x004fe2000f8ec03f */
[----:B---3--:R-:W-:-:S13]  /*1580*/  R2UR UR4, R0 ;  /* 0x00000000000472ca */ /* 0x008fda00000e0000 */
[----:B------:R-:W-:-:S04]  /*1590*/  ULEA.HI UR5, UR4, UR4, URZ, 0x1 ;  /* 0x0000000404057291 */ /* 0x000fc8000f8f083f */
[----:B------:R-:W-:-:S04]  /*15a0*/  ULOP3.LUT UR5, UR5, 0x7fffe, URZ, 0xc0, !UPT ;  /* 0x0007fffe05057892 */ /* 0x000fc8000f8ec03f */
[----:B------:R-:W-:-:S03]  /*15b0*/  UIADD3 UR5, UR4, -UR5, URZ ;  /* 0x8000000504057290 */ /* 0x000fc6000fffe03f */
[----:B------:R-:W-:Y:S01]  /*15c0*/  ULDC UR4, c[0x0][0x28c] ;  /* 0x0000a30000047ab9 */ /* 0x000fe20000000800 */
[----:B------:R-:W-:Y:S01]  /*15d0*/  ULEA UR5, UR5, UR52, 0xd ;  /* 0x0000003405057291 */ /* 0x000fe2000f8e683f */
[----:B------:R-:W-:-:S03]  /*15e0*/  ISETP.LT.AND P0, PT, RZ, UR4, PT ;  /* 0x00000004ff007c0c */ /* 0x000fc6000bf01270 */
[----:B------:R-:W-:-:S04]  /*15f0*/  UIADD3 UR5, UR5, 0x6400, URZ ;  /* 0x0000640005057890 */ /* 0x000fc8000fffe03f */
[----:B------:R-:W-:-:S04]  /*1600*/  USHF.R.U32.HI UR5, URZ, 0x4, UR5 ;  /* 0x000000043f057899 */ /* 0x000fc80008011605 */
[----:B------:R-:W-:Y:S02]  /*1610*/  ULOP3.LUT UR44, UR5, 0x3fff, URZ, 0xc0, !UPT ;  /* 0x00003fff052c7892 */ /* 0x000fe4000f8ec03f */
[----:B------:R-:W-:Y:S10]  /*1620*/  @P0 BRA `(.L_x_20) ;  /* 0x0000000000400947 */ /* 0x000ff40003800000 */
[----:B------:R-:W-:Y:S01]  /*1630*/  MOV R0, 0x0 ;  /* 0x0000000000007802 */ /* 0x000fe20000000f00 */
[----:B------:R-:W-:Y:S01]  /*1640*/  ULDC.64 UR4, c[0x4][0x70] ;  /* 0x01001c0000047ab9 */ /* 0x000fe20000000a00 */
[----:B------:R-:W-:Y:S01]  /*1650*/  ULDC.64 UR6, c[0x4][0x8] ;  /* 0x0100020000067ab9 */ /* 0x000fe20000000a00 */
[----:B-1----:R-:W-:Y:S01]  /*1660*/  IMAD.U32 R4, RZ, RZ, UR4 ;  /* 0x00000004ff047e24 */ /* 0x002fe2000f8e00ff */
[----:B------:R1:W2:Y:S01]  /*1670*/  LDC.64 R14, c[0x4][R0] ;  /* 0x01000000000e7b82 */ /* 0x0002a20000000a00 */
[----:B------:R-:W-:Y:S01]  /*1680*/  IMAD.U32 R5, RZ, RZ, UR5 ;  /* 0x00000005ff057e24 */ /* 0x000fe2000f8e00ff */
[----:B------:R-:W-:Y:S01]  /*1690*/  ULDC.64 UR4, c[0x4][0x78] ;  /* 0x01001e0000047ab9 */ /* 0x000fe20000000a00 */
[----:B------:R-:W-:Y:S02]  /*16a0*/  IMAD.U32 R10, RZ, RZ, UR6 ;  /* 0x00000006ff0a7e24 */ /* 0x000fe4000f8e00ff */
[----:B------:R-:W-:Y:S02]  /*16b0*/  IMAD.U32 R6, RZ, RZ, UR4 ;  /* 0x00000004ff067e24 */ /* 0x000fe4000f8e00ff */
[----:B------:R-:W-:-:S02]  /*16c0*/  IMAD.U32 R7, RZ, RZ, UR5 ;  /* 0x00000005ff077e24 */ /* 0x000fc4000f8e00ff */
[----:B------:R-:W-:Y:S02]  /*16d0*/  IMAD.U32 R11, RZ, RZ, UR7 ;  /* 0x00000007ff0b7e24 */ /* 0x000fe4000f8e00ff */
[----:B------:R-:W-:Y:S02]  /*16e0*/  IMAD.MOV.U32 R8, RZ, RZ, 0x1e1 ;  /* 0x000001e1ff087424 */ /* 0x000fe400078e00ff */
[----:B------:R-:W-:Y:S02]  /*16f0*/  IMAD.MOV.U32 R12, RZ, RZ, 0x1 ;  /* 0x00000001ff0c7424 */ /* 0x000fe400078e00ff */
[----:B-1----:R-:W-:-:S07]  /*1700*/  IMAD.MOV.U32 R13, RZ, RZ, RZ ;  /* 0x000000ffff0d7224 */ /* 0x002fce00078e00ff */
[----:B------:R-:W-:-:S07]  /*1710*/  LEPC R20, `(.L_x_20) ;  /* 0x000000001014794e */ /* 0x000fce0000000000 */
[----:B--2---:R-:W-:Y:S05]  /*1720*/  CALL.ABS.NOINC R14 ;  /* 0x000000000e007343 */ /* 0x004fea0003c00000 */
.L_x_20:
[----:B------:R-:W-:-:S13]  /*1730*/  ISETP.NE.AND P0, PT, R68, 0x3, PT ;  /* 0x000000034400780c */ /* 0x000fda0003f05270 */
[----:B------:R-:W-:Y:S05]  /*1740*/  @!P0 BRA `(.L_x_21) ;  /* 0x0000000000048947 */ /* 0x000fea0003800000 */
[----:B------:R-:W-:Y:S01]  /*1750*/  BPT.TRAP 0x1 ;  /* 0x000000040000795c */ /* 0x000fe20000300000 */
.L_x_21:
[----:B------:R-:W-:Y:S02]  /*1760*/  IMAD.U32 R3, RZ, RZ, UR43 ;  /* 0x0000002bff037e24 */ /* 0x000fe4000f8e00ff */
[----:B------:R-:W-:-:S03]  /*1770*/  IMAD.U32 R0, RZ, RZ, UR40 ;  /* 0x00000028ff007e24 */ /* 0x000fc6000f8e00ff */
[----:B------:R-:W-:Y:S02]  /*1780*/  LEA R3, R3, UR52, 0x3 ;  /* 0x0000003403037c11 */ /* 0x000fe4000f8e18ff */
[----:B------:R-:W-:-:S04]  /*1790*/  SHF.L.U32 R0, R0, 0x1f, RZ ;  /* 0x0000001f00007819 */ /* 0x000fc800000006ff */
[----:B------:R2:W3:Y:S01]  /*17a0*/  SYNCS.PHASECHK.TRANS64.TRYWAIT P1, [R3+URZ], R0 ;  /* 0x00000000030075a7 */ /* 0x0004e2000802017f */
[----:B------:R-:W-:Y:S05]  /*17b0*/  @!P0 BRA `(.L_x_22) ;  /* 0x0000000000048947 */ /* 0x000fea0003800000 */
[----:B------:R-:W-:Y:S01]  /*17c0*/  BPT.TRAP 0x1 ;  /* 0x000000040000795c */ /* 0x000fe20000300000 */
.L_x_22:
[----:B---3--:R-:W-:Y:S05]  /*17d0*/  @P1 BRA `(.L_x_23) ;  /* 0x0000000000081947 */ /* 0x008fea0003800000 */
[----:B------:R-:W3:Y:S02]  /*17e0*/  SYNCS.PHASECHK.TRANS64.TRYWAIT P1, [R3+URZ], R0 ;  /* 0x00000000030075a7 */ /* 0x000ee4000802017f */
[----:B---3--:R-:W-:Y:S05]  /*17f0*/  @!P1 BRA `(.L_x_24) ;  /* 0x0000005400f09947 */ /* 0x008fea0003800000 */
.L_x_23:
[----:B------:R-:W-:-:S04]  /*1800*/  UISETP.LT.AND UP0, UPT, UR50, 0x1, UPT ;  /* 0x000000013200788c */ /* 0x000fc8000bf01270 */
[----:B------:R-:W-:-:S06]  /*1810*/  USEL UR4, UR50, 0x1, UP0 ;  /* 0x0000000132047887 */ /* 0x000fcc0008000000 */
[----:B--23--:R-:W-:Y:S01]  /*1820*/  IMAD.U32 R0, RZ, RZ, UR4 ;  /* 0x00000004ff007e24 */ /* 0x00cfe2000f8e00ff */
[----:B------:R-:W-:Y:S05]  /*1830*/  WARPSYNC.ALL ;  /* 0x0000000000007948 */ /* 0x000fea0003800000 */
[----:B------:R-:W-:-:S04]  /*1840*/  IADD3 R0, -R0, UR50, RZ ;  /* 0x0000003200007c10 */ /* 0x000fc8000fffe1ff */
[----:B------:R-:W-:Y:S01]  /*1850*/  ISETP.GE.AND P1, PT, R0, 0x1, PT ;  /* 0x000000010000780c */ /* 0x000fe20003f26270 */
[----:B------:R-:W-:Y:S01]  /*1860*/  UIADD3 UR4, UR52, 0x26400, URZ ;  /* 0x0002640034047890 */ /* 0x000fe2000fffe03f */
[----:B------:R-:W-:Y:S01]  /*1870*/  WARPGROUP.ARRIVE ;  /* 0x00000000000079c5 */ /* 0x000fe20000000000 */
[----:B------:R-:W-:Y:S02]  /*1880*/  ULOP3.LUT UR8, UR44, 0x10000, URZ, 0xfc, !UPT ;  /* 0x000100002c087892 */ /* 0x000fe4000f8efc3f */
[----:B------:R-:W-:Y:S02]  /*1890*/  USHF.R.U32.HI UR4, URZ, 0x4, UR4 ;  /* 0x000000043f047899 */ /* 0x000fe40008011604 */
[----:B------:R-:W-:Y:S02]  /*18a0*/  ULEA UR10, UR43, UR8, 0xa ;  /* 0x000000082b0a7291 */ /* 0x000fe4000f8e503f */
[----:B------:R-:W-:Y:S01]  /*18b0*/  ULOP3.LUT UR4, UR4, 0x3fff, URZ, 0xc0, !UPT ;  /* 0x00003fff04047892 */ /* 0x000fe2000f8ec03f */
[----:B------:R-:W-:Y:S01]  /*18c0*/  UMOV UR5, 0x40000040 ;  /* 0x4000004000057882 */ /* 0x000fe20000000000 */
[----:B------:R-:W-:-:S02]  /*18d0*/  UMOV UR7, 0x40000040 ;  /* 0x4000004000077882 */ /* 0x000fc40000000000 */
[----:B------:R-:W-:-:S03]  /*18e0*/  ULOP3.LUT UR9, UR4, 0x10000, URZ, 0xfc, !UPT ;  /* 0x0001000004097892 */ /* 0x000fc6000f8efc3f */
[----:B------:R-:W-:Y:S01]  /*18f0*/  UMOV UR4, UR10 ;  /* 0x0000000a00047c82 */ /* 0x000fe20008000000 */
[----:B------:R-:W-:-:S07]  /*1900*/  ULEA UR11, UR43, UR9, 0x9 ;  /* 0x000000092b0b7291 */ /* 0x000fce000f8e483f */
[----:B------:R-:W-:Y:S02]  /*1910*/  UMOV UR6, UR11 ;  /* 0x0000000b00067c82 */ /* 0x000fe40008000000 */
[----:B------:R-:W-:Y:S01]  /*1920*/  HGMMA.64x64x16.F32 R24, gdesc[UR4], RZ, !UPT, gsb0 ;  /* 0x00e00000041879f0 */ /* 0x000fe2000c0008ff */
[----:B------:R-:W-:Y:S02]  /*1930*/  UIADD3 UR4, UR10, 0x2, URZ ;  /* 0x000000020a047890 */ /* 0x000fe4000fffe03f */
[----:B------:R-:W-:Y:S01]  /*1940*/  UIADD3 UR6, UR11, 0x2, URZ ;  /* 0x000000020b067890 */ /* 0x000fe2000fffe03f */
[----:B------:R-:W-:Y:S01]  /*1950*/  UMOV UR5, 0x40000040 ;  /* 0x4000004000057882 */ /* 0x000fe20000000000 */
[----:B------:R-:W-:Y:S01]  /*1960*/  UMOV UR7, 0x40000040 ;  /* 0x4000004000077882 */ /* 0x000fe20000000000 */
[----:B------:R-:W-:Y:S02]  /*1970*/  WARPGROUP.DEPBAR.LE gsb0, 0x0 ;  /* 0x00008000000079c5 */ /* 0x000fe40000010000 */
[----:B------:R-:W-:-:S06]  /*1980*/  WARPGROUP.ARRIVE ;  /* 0x00000000000079c5 */ /* 0x000fcc0000000000 */
[----:B------:R-:W-:Y:S01]  /*1990*/  HGMMA.64x64x16.F32 R24, gdesc[UR4], R24, gsb0 ;  /* 0x00e00000041879f0 */ /* 0x000fe20008000818 */
        /* <DEDUP_REMOVED lines=13> */
[----:B------:R-:W-:Y:S03]  /*1a70*/  HGMMA.64x64x16.F32 R24, gdesc[UR4], R24, gsb0 ;  /* 0x00e00000041879f0 */ /* 0x000fe60008000818 */
[----:B------:R-:W-:Y:S02]  /*1a80*/  WARPGROUP.DEPBAR.LE gsb0, 0x0 ;  /* 0x00008000000079c5 */ /* 0x000fe40000010000 */
[----:B------:R-:W-:Y:S05]  /*1a90*/  @!P1 BRA `(.L_x_25) ;  /* 0x00000004000c9947 */ /* 0x000fea0003800000 */
[----:B------:R-:W-:Y:S02]  /*1aa0*/  UIADD3 UR4, UR43, 0x1, URZ ;  /* 0x000000012b047890 */ /* 0x000fe4000fffe03f */
[----:B------:R-:W-:Y:S02]  /*1ab0*/  UMOV UR11, UR43 ;  /* 0x0000002b000b7c82 */ /* 0x000fe40008000000 */
[----:B------:R-:W-:-:S04]  /*1ac0*/  UISETP.NE.AND UP0, UPT, UR4, 0x8, UPT ;  /* 0x000000080400788c */ /* 0x000fc8000bf05270 */
[----:B------:R-:W-:Y:S02]  /*1ad0*/  USEL UR5, URZ, 0x1, UP0 ;  /* 0x000000013f057887 */ /* 0x000fe40008000000 */
[----:B------:R-:W-:Y:S02]  /*1ae0*/  USEL UR10, UR4, URZ, UP0 ;  /* 0x0000003f040a7287 */ /* 0x000fe40008000000 */
[----:B------:R-:W-:-:S06]  /*1af0*/  ULOP3.LUT UR5, UR40, UR5, URZ, 0x3c, !UPT ;  /* 0x0000000528057292 */ /* 0x000fcc000f8e3c3f */
[----:B-1----:R-:W-:-:S07]  /*1b00*/  IMAD.U32 R5, RZ, RZ, UR5 ;  /* 0x00000005ff057e24 */ /* 0x002fce000f8e00ff */
.L_x_32:
[----:B-12---:R-:W-:Y:S05]  /*1b10*/  @!P0 BRA `(.L_x_26) ;  /* 0x0000000000048947 */ /* 0x006fea0003800000 */
[----:B------:R-:W-:Y:S01]  /*1b20*/  BPT.TRAP 0x1 ;  /* 0x000000040000795c */ /* 0x000fe20000300000 */
.L_x_26:
[----:B------:R-:W-:Y:S01]  /*1b30*/  ULEA UR4, UR10, UR52, 0x3 ;  /* 0x000000340a047291 */ /* 0x000fe2000f8e183f */
[----:B------:R-:W-:-:S08]  /*1b40*/  SHF.L.U32 R3, R5, 0x1f, RZ ;  /* 0x0000001f05037819 */ /* 0x000fd000000006ff */
[----:B------:R1:W2:Y:S01]  /*1b50*/  SYNCS.PHASECHK.TRANS64.TRYWAIT P1, [UR4], R3 ;  /* 0x00000003ff0075a7 */ /* 0x0002a20008020144 */
[----:B------:R-:W-:Y:S05]  /*1b60*/  @!P0 BRA `(.L_x_27) ;  /* 0x0000000000048947 */ /* 0x000fea0003800000 */
[----:B------:R-:W-:Y:S01]  /*1b70*/  BPT.TRAP 0x1 ;  /* 0x000000040000795c */ /* 0x000fe20000300000 */
.L_x_27:
[----:B--2---:R-:W-:Y:S05]  /*1b80*/  @P1 BRA `(.L_x_28) ;  /* 0x0000000000081947 */ /* 0x004fea0003800000 */
[----:B------:R-:W2:Y:S02]  /*1b90*/  SYNCS.PHASECHK.TRANS64.TRYWAIT P1, [UR4], R3 ;  /* 0x00000003ff0075a7 */ /* 0x000ea40008020144 */
[----:B--2---:R-:W-:Y:S05]  /*1ba0*/  @!P1 BRA `(.L_x_29) ;  /* 0x0000005400189947 */ /* 0x004fea0003800000 */
.L_x_28:
[----:B------:R-:W-:Y:S01]  /*1bb0*/  ULEA UR12, UR10, UR8, 0xa ;  /* 0x000000080a0c7291 */ /* 0x000fe2000f8e503f */
[----:B------:R-:W-:Y:S01]  /*1bc0*/  WARPGROUP.ARRIVE ;  /* 0x00000000000079c5 */ /* 0x000fe20000000000 */
[----:B------:R-:W-:Y:S01]  /*1bd0*/  ULEA UR13, UR10, UR9, 0x9 ;  /* 0x000000090a0d7291 */ /* 0x000fe2000f8e483f */
[----:B------:R-:W-:Y:S01]  /*1be0*/  UMOV UR5, 0x40000040 ;  /* 0x4000004000057882 */ /* 0x000fe20000000000 */
[----:B------:R-:W-:-:S03]  /*1bf0*/  UMOV UR7, 0x40000040 ;  /* 0x4000004000077882 */ /* 0x000fc60000000000 */
[----:B------:R-:W-:Y:S02]  /*1c00*/  UMOV UR4, UR12 ;  /* 0x0000000c00047c82 */ /* 0x000fe40008000000 */
[----:B------:R-:W-:Y:S02]  /*1c10*/  UMOV UR6, UR13 ;  /* 0x0000000d00067c82 */ /* 0x000fe40008000000 */
[----:B------:R-:W-:Y:S01]  /*1c20*/  HGMMA.64x64x16.F32 R24, gdesc[UR4], R24, gsb0 ;  /* 0x00e00000041879f0 */ /* 0x000fe20008000818 */
[----:B------:R-:W-:Y:S02]  /*1c30*/  UIADD3 UR4, UR12, 0x2, URZ ;  /* 0x000000020c047890 */ /* 0x000fe4000fffe03f */
[----:B------:R-:W-:Y:S01]  /*1c40*/  UIADD3 UR6, UR13, 0x2, URZ ;  /* 0x000000020d067890 */ /* 0x000fe2000fffe03f */
[----:B------:R-:W-:Y:S01]  /*1c50*/  UMOV UR5, 0x40000040 ;  /* 0x4000004000057882 */ /* 0x000fe20000000000 */
[----:B------:R-:W-:Y:S01]  /*1c60*/  UMOV UR7, 0x40000040 ;  /* 0x4000004000077882 */ /* 0x000fe20000000000 */
[----:B------:R-:W-:-:S02]  /*1c70*/  WARPGROUP.DEPBAR.LE gsb0, 0x0 ;  /* 0x00008000000079c5 */ /* 0x000fc40000010000 */
        /* <DEDUP_REMOVED lines=18> */
[----:B------:R-:W-:Y:S01]  /*1da0*/  BPT.TRAP 0x1 ;  /* 0x000000040000795c */ /* 0x000fe20000300000 */
.L_x_30:
[----:B------:R-:W-:Y:S01]  /*1db0*/  ULEA UR4, UR11, UR52, 0x3 ;  /* 0x000000340b047291 */ /* 0x000fe2000f8e183f */
[----:B------:R-:W-:-:S03]  /*1dc0*/  ISETP.GT.U32.AND P1, PT, R22, 0x1, PT ;  /* 0x000000011600780c */ /* 0x000fc60003f24070 */
[----:B------:R-:W-:-:S04]  /*1dd0*/  UIADD3 UR4, UR4, 0x40, URZ ;  /* 0x0000004004047890 */ /* 0x000fc8000fffe03f */
[----:B------:R-:W-:-:S09]  /*1de0*/  UPRMT UR4, URZ, 0x654, UR4 ;  /* 0x000006543f047896 */ /* 0x000fd20008000004 */
[----:B------:R-:W-:Y:S01]  /*1df0*/  SYNCS.ARRIVE.TRANS64.RED.A1T0 RZ, [UR4], RZ ;  /* 0x000000ffffff79a7 */ /* 0x000fe20008100404 */
[----:B------:R-:W-:Y:S05]  /*1e00*/  @P1 BRA `(.L_x_31) ;  /* 0x0000000000041947 */ /* 0x000fea0003800000 */
[----:B------:R-:W-:Y:S01]  /*1e10*/  BPT.TRAP 0x1 ;  /* 0x000000040000795c */ /* 0x000fe20000300000 */
.L_x_31:
[----:B------:R-:W-:Y:S01]  /*1e20*/  UIADD3 UR10, UR10, 0x1, URZ ;  /* 0x000000010a0a7890 */ /* 0x000fe2000fffe03f */
[C---:B------:R-:W-:Y:S01]  /*1e30*/  ISETP.GT.AND P1, PT, R0.reuse, 0x1, PT ;  /* 0x000000010000780c */ /* 0x040fe20003f24270 */
[----:B------:R-:W-:Y:S01]  /*1e40*/  UIADD3 UR11, UR11, 0x1, URZ ;  /* 0x000000010b0b7890 */ /* 0x000fe2000fffe03f */
[----:B------:R-:W-:Y:S01]  /*1e50*/  VIADD R0, R0, 0xffffffff ;  /* 0xffffffff00007836 */ /* 0x000fe20000000000 */
[----:B------:R-:W-:Y:S02]  /*1e60*/  UISETP.NE.AND UP0, UPT, UR10, 0x8, UPT ;  /* 0x000000080a00788c */ /* 0x000fe4000bf05270 */
[----:B------:R-:W-:Y:S02]  /*1e70*/  UISETP.NE.AND UP1, UPT, UR11, 0x8, UPT ;  /* 0x000000080b00788c */ /* 0x000fe4000bf25270 */
[----:B------:R-:W-:Y:S02]  /*1e80*/  USEL UR4, URZ, 0x1, UP0 ;  /* 0x000000013f047887 */ /* 0x000fe40008000000 */
[----:B------:R-:W-:-:S02]  /*1e90*/  USEL UR10, UR10, URZ, UP0 ;  /* 0x0000003f0a0a7287 */ /* 0x000fc40008000000 */
[----:B------:R-:W-:Y:S02]  /*1ea0*/  USEL UR11, UR11, URZ, UP1 ;  /* 0x0000003f0b0b7287 */ /* 0x000fe40008800000 */
[----:B------:R-:W-:Y:S01]  /*1eb0*/  LOP3.LUT R5, R5, UR4, RZ, 0x3c, !PT ;  /* 0x0000000405057c12 */ /* 0x000fe2000f8e3cff */
[----:B------:R-:W-:Y:S09]  /*1ec0*/  @P1 BRA `(.L_x_32) ;  /* 0xfffffffc00101947 */ /* 0x000ff2000383ffff */
.L_x_25:
[----:B------:R-:W3:Y:S02]  /*1ed0*/  LDC R0, c[0x0][0x28c] ;  /* 0x0000a300ff007b82 */ /* 0x000ee40000000800 */
[----:B---3--:R-:W-:-:S13]  /*1ee0*/  ISETP.GE.AND P1, PT, R0, 0x1, PT ;  /* 0x000000010000780c */ /* 0x008fda0003f26270 */
[----:B------:R-:W-:Y:S05]  /*1ef0*/  @!P1 BRA `(.L_x_33) ;  /* 0x0000000000349947 */ /* 0x000fea0003800000 */
[----:B------:R-:W-:Y:S05]  /*1f00*/  @!P0 BRA `(.L_x_34) ;  /* 0x0000000000048947 */ /* 0x000fea0003800000 */
[----:B------:R-:W-:Y:S01]  /*1f10*/  BPT.TRAP 0x1 ;  /* 0x000000040000795c */ /* 0x000fe20000300000 */
.L_x_34:
[----:B------:R-:W-:Y:S01]  /*1f20*/  UISETP.LT.AND UP0, UPT, UR50, 0x1, UPT ;  /* 0x000000013200788c */ /* 0x000fe2000bf01270 */
[----:B------:R-:W-:-:S03]  /*1f30*/  ISETP.GT.U32.AND P0, PT, R22, 0x1, PT ;  /* 0x000000011600780c */ /* 0x000fc60003f04070 */
[----:B------:R-:W-:-:S04]  /*1f40*/  USEL UR4, UR50, 0x1, UP0 ;  /* 0x0000000132047887 */ /* 0x000fc80008000000 */
[----:B------:R-:W-:-:S04]  /*1f50*/  UIADD3 UR4, UR43, UR50, -UR4 ;  /* 0x000000322b047290 */ /* 0x000fc8000fffe804 */
[----:B------:R-:W-:-:S04]  /*1f60*/  USHF.L.U32 UR4, UR4, 0x3, URZ ;  /* 0x0000000304047899 */ /* 0x000fc8000800063f */
[----:B------:R-:W-:-:S04]  /*1f70*/  ULOP3.LUT UR4, UR4, 0x38, URZ, 0xc0, !UPT ;  /* 0x0000003804047892 */ /* 0x000fc8000f8ec03f */
[----:B------:R-:W-:-:S04]  /*1f80*/  UIADD3 UR4, UR52, 0x40, UR4 ;  /* 0x0000004034047890 */ /* 0x000fc8000fffe004 */
[----:B------:R-:W-:-:S09]  /*1f90*/  UPRMT UR4, URZ, 0x654, UR4 ;  /* 0x000006543f047896 */ /* 0x000fd20008000004 */
[----:B------:R-:W-:Y:S01]  /*1fa0*/  SYNCS.ARRIVE.TRANS64.RED.A1T0 RZ, [UR4], RZ ;  /* 0x000000ffffff79a7 */ /* 0x000fe20008100404 */
[----:B------:R-:W-:Y:S05]  /*1fb0*/  @P0 BRA `(.L_x_33) ;  /* 0x0000000000040947 */ /* 0x000fea0003800000 */
[----:B------:R-:W-:Y:S01]  /*1fc0*/  BPT.TRAP 0x1 ;  /* 0x000000040000795c */ /* 0x000fe20000300000 */
.L_x_33:
[----:B------:R-:W-:Y:S01]  /*1fd0*/  UIADD3 UR4, UR52, 0x200, URZ ;  /* 0x0000020034047890 */ /* 0x000fe2000fffe03f */
[----:B------:R-:W-:Y:S02]  /*1fe0*/  R2UR UR46, R62 ;  /* 0x000000003e2e72ca */ /* 0x000fe400000e0000 */
[----:B------:R-:W-:Y:S01]  /*1ff0*/  R2UR UR45, R64 ;  /* 0x00000000402d72ca */ /* 0x000fe200000e0000 */
[----:B------:R-:W-:-:S06]  /*2000*/  ULOP3.LUT UP0, URZ, UR4, 0x1bf, URZ, 0xc0, !UPT ;  /* 0x000001bf043f7892 */ /* 0x000fcc000f80c03f */
[----:B------:R-:W-:-:S04]  /*2010*/  PLOP3.LUT P0, PT, PT, PT, UP0, 0x80, 0x0 ;  /* 0x000000000000781c */ /* 0x000fc80003f0f008 */
[----:B------:R-:W-:Y:S02]  /*2020*/  USHF.L.U32 UR46, UR46, 0x7, URZ ;  /* 0x000000072e2e7899 */ /* 0x000fe4000800063f */
[----:B------:R-:W-:-:S07]  /*2030*/  USHF.L.U32 UR45, UR45, 0x6, URZ ;  /* 0x000000062d2d7899 */ /* 0x000fce000800063f */
[----:B------:R-:W-:Y:S05]  /*2040*/  @!P0 BRA `(.L_x_35) ;  /* 0x00000000007c8947 */ /* 0x000fea0003800000 */
[----:B------:R-:W-:Y:S01]  /*2050*/  MOV R23, 0x0 ;  /* 0x0000000000177802 */ /* 0x000fe20000000f00 */
[----:B------:R-:W-:Y:S01]  /*2060*/  ULDC.64 UR4, c[0x4][0x80] ;  /* 0x0100200000047ab9 */ /* 0x000fe20000000a00 */
[----:B------:R-:W-:Y:S01]  /*2070*/  ULDC.64 UR6, c[0x4][0x10] ;  /* 0x0100040000067ab9 */ /* 0x000fe20000000a00 */
[----:B-12---:R-:W-:Y:S01]  /*2080*/  IMAD.U32 R4, RZ, RZ, UR4 ;  /* 0x00000004ff047e24 */ /* 0x006fe2000f8e00ff */
        /* <DEDUP_REMOVED lines=12> */
.L_x_36:
[----:B------:R1:W2:Y:S01]  /*2150*/  LDC.64 R14, c[0x4][R23] ;  /* 0x01000000170e7b82 */ /* 0x0002a20000000a00 */
[----:B------:R-:W-:Y:S01]  /*2160*/  ULDC.64 UR4, c[0x4][0x80] ;  /* 0x0100200000047ab9 */ /* 0x000fe20000000a00 */
[----:B------:R-:W-:Y:S01]  /*2170*/  ULDC.64 UR6, c[0x4][0x10] ;  /* 0x0100040000067ab9 */ /* 0x000fe20000000a00 */
[----:B------:R-:W-:Y:S02]  /*2180*/  IMAD.U32 R4, RZ, RZ, UR4 ;  /* 0x00000004ff047e24 */ /* 0x000fe4000f8e00ff */
        /* <DEDUP_REMOVED lines=11> */
.L_x_35:
[----:B------:R-:W3:Y:S01]  /*2240*/  LDC R9, c[0x0][0x288] ;  /* 0x0000a200ff097b82 */ /* 0x000ee20000000800 */
[----:B------:R-:W-:Y:S01]  /*2250*/  ULDC.64 UR4, c[0x0][0x590] ;  /* 0x0001640000047ab9 */ /* 0x000fe20000000a00 */
[----:B------:R-:W-:Y:S01]  /*2260*/  SHF.R.U32.HI R0, RZ, 0x2, R18 ;  /* 0x00000002ff007819 */ /* 0x000fe20000011612 */
[----:B------:R-:W-:Y:S01]  /*2270*/  IMAD.U32 R70, RZ, RZ, UR4 ;  /* 0x00000004ff467e24 */ /* 0x000fe2000f8e00ff */
[----:B-12---:R-:W-:Y:S01]  /*2280*/  LOP3.LUT R3, R18, 0xe0, RZ, 0xc0, !PT ;  /* 0x000000e012037812 */ /* 0x006fe200078ec0ff */
[----:B------:R-:W-:Y:S01]  /*2290*/  IMAD.U32 R71, RZ, RZ, UR5 ;  /* 0x00000005ff477e24 */ /* 0x000fe2000f8e00ff */
[----:B------:R-:W-:Y:S01]  /*22a0*/  LOP3.LUT R7, R0, 0x7, RZ, 0xc0, !PT ;  /* 0x0000000700077812 */ /* 0x000fe200078ec0ff */
[----:B------:R-:W-:Y:S01]  /*22b0*/  ULDC UR4, c[0x0][0x284] ;  /* 0x0000a10000047ab9 */ /* 0x000fe20000000800 */
[----:B------:R-:W-:Y:S02]  /*22c0*/  ISETP.NE.U32.AND P0, PT, R70, RZ, PT ;  /* 0x000000ff4600720c */ /* 0x000fe40003f05070 */
[----:B------:R-:W-:-:S02]  /*22d0*/  LOP3.LUT R4, R18, 0x3, RZ, 0xc0, !PT ;  /* 0x0000000312047812 */ /* 0x000fc400078ec0ff */
[----:B------:R-:W-:Y:S02]  /*22e0*/  ISETP.NE.AND.EX P0, PT, R71, RZ, PT, P0 ;  /* 0x000000ff4700720c */ /* 0x000fe40003f05300 */
[----:B------:R-:W-:-:S04]  /*22f0*/  SHF.R.U32.HI R0, RZ, 0x1, R3 ;  /* 0x00000001ff007819 */ /* 0x000fc80000011603 */
[----:B------:R-:W-:-:S05]  /*2300*/  IADD3 R5, -R0, UR4, -R7 ;  /* 0x0000000400057c10 */ /* 0x000fca000fffe907 */
[----:B------:R-:W-:Y:S02]  /*2310*/  IMAD R62, R62, -0x80, R5 ;  /* 0xffffff803e3e7824 */ /* 0x000fe400078e0205 */
[----:B---3--:R-:W-:-:S04]  /*2320*/  IMAD R9, R4, -0x2, R9 ;  /* 0xfffffffe04097824 */ /* 0x008fc800078e0209 */
[----:B------:R-:W-:Y:S01]  /*2330*/  IMAD R64, R64, -0x40, R9 ;  /* 0xffffffc040407824 */ /* 0x000fe200078e0209 */
[----:B------:R-:W-:Y:S06]  /*2340*/  @!P0 BRA `(.L_x_37) ;  /* 0x0000000000548947 */ /* 0x000fec0003800000 */
[----:B------:R-:W-:Y:S02]  /*2350*/  ULDC.64 UR4, c[0x0][0x588] ;  /* 0x0001620000047ab9 */ /* 0x000fe40000000a00 */
[----:B------:R-:W-:-:S04]  /*2360*/  ISETP.NE.U32.AND P1, PT, RZ, UR4, PT ;  /* 0x00000004ff007c0c */ /* 0x000fc8000bf25070 */
[----:B------:R-:W-:-:S13]  /*2370*/  ISETP.NE.AND.EX P1, PT, RZ, UR5, PT, P1 ;  /* 0x00000005ff007c0c */ /* 0x000fda000bf25310 */
[----:B------:R-:W-:Y:S05]  /*2380*/  @!P1 BRA `(.L_x_38) ;  /* 0x0000000000289947 */ /* 0x000fea0003800000 */
[----:B------:R-:W1:Y:S01]  /*2390*/  LDC.64 R4, c[0x0][0x588] ;  /* 0x00016200ff047b82 */ /* 0x000e620000000a00 */
[----:B------:R-:W-:-:S04]  /*23a0*/  IMAD R9, R70, UR47, RZ ;  /* 0x0000002f46097c24 */ /* 0x000fc8000f8e02ff */
[----:B-1----:R-:W-:-:S05]  /*23b0*/  IMAD.WIDE R4, R9, 0x4, R4 ;  /* 0x0000000409047825 */ /* 0x002fca00078e0204 */
[----:B------:R-:W2:Y:S01]  /*23c0*/  LDG.E R57, desc[UR54][R4.64] ;  /* 0x0000003604397981 */ /* 0x000ea2000c1e1900 */
[----:B------:R-:W-:Y:S02]  /*23d0*/  IMAD.MOV.U32 R56, RZ, RZ, 0x1 ;  /* 0x00000001ff387424 */ /* 0x000fe400078e00ff */
[----:B------:R-:W-:Y:S02]  /*23e0*/  IMAD.MOV.U32 R59, RZ, RZ, 0x1 ;  /* 0x00000001ff3b7424 */ /* 0x000fe400078e00ff */
[----:B------:R-:W-:Y:S02]  /*23f0*/  IMAD.MOV.U32 R61, RZ, RZ, 0x1 ;  /* 0x00000001ff3d7424 */ /* 0x000fe400078e00ff */
[--C-:B--2---:R-:W-:Y:S02]  /*2400*/  IMAD.MOV.U32 R60, RZ, RZ, R57.reuse ;  /* 0x000000ffff3c7224 */ /* 0x104fe400078e0039 */
[----:B------:R-:W-:Y:S01]  /*2410*/  IMAD.MOV.U32 R63, RZ, RZ, R57 ;  /* 0x000000ffff3f7224 */ /* 0x000fe200078e0039 */
[----:B------:R-:W-:Y:S06]  /*2420*/  BRA `(.L_x_37) ;  /* 0x00000000001c7947 */ /* 0x000fec0003800000 */
.L_x_38:
[----:B------:R-:W-:Y:S01]  /*2430*/  ULDC UR4, c[0x0][0x580] ;  /* 0x0001600000047ab9 */ /* 0x000fe20000000800 */
[----:B------:R-:W-:Y:S02]  /*2440*/  IMAD.MOV.U32 R56, RZ, RZ, 0x1 ;  /* 0x00000001ff387424 */ /* 0x000fe400078e00ff */
[----:B------:R-:W-:Y:S02]  /*2450*/  IMAD.MOV.U32 R59, RZ, RZ, 0x1 ;  /* 0x00000001ff3b7424 */ /* 0x000fe400078e00ff */
[----:B------:R-:W-:Y:S02]  /*2460*/  IMAD.MOV.U32 R61, RZ, RZ, 0x1 ;  /* 0x00000001ff3d7424 */ /* 0x000fe400078e00ff */
[----:B------:R-:W-:Y:S02]  /*2470*/  IMAD.U32 R57, RZ, RZ, UR4 ;  /* 0x00000004ff397e24 */ /* 0x000fe4000f8e00ff */
[----:B------:R-:W-:Y:S02]  /*2480*/  IMAD.U32 R60, RZ, RZ, UR4 ;  /* 0x00000004ff3c7e24 */ /* 0x000fe4000f8e00ff */
[----:B------:R-:W-:-:S07]  /*2490*/  IMAD.U32 R63, RZ, RZ, UR4 ;  /* 0x00000004ff3f7e24 */ /* 0x000fce000f8e00ff */
.L_x_37:
[----:B------:R-:W1:Y:S02]  /*24a0*/  LDC.64 R8, c[0x0][0x5b0] ;  /* 0x00016c00ff087b82 */ /* 0x000e640000000a00 */
[----:B-1----:R-:W-:-:S04]  /*24b0*/  ISETP.NE.U32.AND P1, PT, R8, RZ, PT ;  /* 0x000000ff0800720c */ /* 0x002fc80003f25070 */
[----:B------:R-:W-:-:S13]  /*24c0*/  ISETP.NE.AND.EX P1, PT, R9, RZ, PT, P1 ;  /* 0x000000ff0900720c */ /* 0x000fda0003f25310 */
[----:B------:R-:W-:Y:S05]  /*24d0*/  @!P1 BRA `(.L_x_39) ;  /* 0x00000000002c9947 */ /* 0x000fea0003800000 */
[----:B------:R-:W-:Y:S02]  /*24e0*/  ULDC.64 UR4, c[0x0][0x5a8] ;  /* 0x00016a0000047ab9 */ /* 0x000fe40000000a00 */
[----:B------:R-:W-:-:S04]  /*24f0*/  ISETP.NE.U32.AND P1, PT, RZ, UR4, PT ;  /* 0x00000004ff007c0c */ /* 0x000fc8000bf25070 */
[----:B------:R-:W-:-:S13]  /*2500*/  ISETP.NE.AND.EX P1, PT, RZ, UR5, PT, P1 ;  /* 0x00000005ff007c0c */ /* 0x000fda000bf25310 */
[----:B------:R-:W-:Y:S05]  /*2510*/  @!P1 BRA `(.L_x_40) ;  /* 0x0000000000149947 */ /* 0x000fea0003800000 */
[----:B------:R-:W1:Y:S01]  /*2520*/  LDC.64 R4, c[0x0][0x5a8] ;  /* 0x00016a00ff047b82 */ /* 0x000e620000000a00 */
[----:B------:R-:W-:-:S04]  /*2530*/  IMAD R9, R8, UR47, RZ ;  /* 0x0000002f08097c24 */ /* 0x000fc8000f8e02ff */
[----:B-1----:R-:W-:-:S05]  /*2540*/  IMAD.WIDE R4, R9, 0x4, R4 ;  /* 0x0000000409047825 */ /* 0x002fca00078e0204 */
[----:B------:R1:W5:Y:S01]  /*2550*/  LDG.E R58, desc[UR54][R4.64] ;  /* 0x00000036043a7981 */ /* 0x000362000c1e1900 */
[----:B------:R-:W-:Y:S05]  /*2560*/  BRA `(.L_x_39) ;  /* 0x0000000000087947 */ /* 0x000fea0003800000 */
.L_x_40:
[----:B------:R-:W-:Y:S02]  /*2570*/  ULDC UR4, c[0x0][0x5a0] ;  /* 0x0001680000047ab9 */ /* 0x000fe40000000800 */
[----:B------:R-:W-:-:S07]  /*2580*/  IMAD.U32 R58, RZ, RZ, UR4 ;  /* 0x00000004ff3a7e24 */ /* 0x000fce000f8e00ff */
.L_x_39:
[----:B------:R-:W2:Y:S01]  /*2590*/  LDC.64 R8, c[0x0][0x5c0] ;  /* 0x00017000ff087b82 */ /* 0x000ea20000000a00 */
[----:B------:R-:W-:Y:S01]  /*25a0*/  ULDC.64 UR4, c[0x0][0x588] ;  /* 0x0001620000047ab9 */ /* 0x000fe20000000a00 */
[----:B------:R-:W-:Y:S02]  /*25b0*/  ISETP.EQ.U32.AND P4, PT, R70, RZ, PT ;  /* 0x000000ff4600720c */ /* 0x000fe40003f82070 */
[----:B------:R-:W-:Y:S02]  /*25c0*/  ISETP.NE.U32.AND P3, PT, RZ, UR4, PT ;  /* 0x00000004ff007c0c */ /* 0x000fe4000bf65070 */
[----:B------:R-:W-:Y:S02]  /*25d0*/  LOP3.LUT P5, RZ, R61, 0xff, RZ, 0xc0, !PT ;  /* 0x000000ff3dff7812 */ /* 0x000fe400078ac0ff */
[----:B------:R-:W3:Y:S01]  /*25e0*/  LDC R13, c[0x0][0x5c8] ;  /* 0x00017200ff0d7b82 */ /* 0x000ee20000000800 */
[----:B------:R-:W-:Y:S02]  /*25f0*/  ISETP.NE.AND.EX P3, PT, RZ, UR5, PT, P3 ;  /* 0x00000005ff007c0c */ /* 0x000fe4000bf65330 */
[----:B------:R-:W-:-:S02]  /*2600*/  FSEL R0, R63, R60, !P5 ;  /* 0x0000003c3f007208 */ /* 0x000fc40006800000 */
[----:B------:R-:W-:Y:S02]  /*2610*/  ISETP.EQ.OR.EX P4, PT, R71, RZ, !P3, P4 ;  /* 0x000000ff4700720c */ /* 0x000fe40005f82740 */
[----:B------:R-:W-:Y:S02]  /*2620*/  PLOP3.LUT P1, PT, PT, PT, PT, 0x8, 0x0 ;  /* 0x000000000000781c */ /* 0x000fe40003f2e170 */
[----:B------:R-:W-:Y:S02]  /*2630*/  PLOP3.LUT P3, PT, P3, PT, PT, 0x8, 0x0 ;  /* 0x000000000000781c */ /* 0x000fe40001f6e170 */
[C---:B------:R-:W-:Y:S02]  /*2640*/  FSEL R60, R57.reuse, R60, !P0 ;  /* 0x0000003c393c7208 */ /* 0x040fe40004000000 */
[----:B------:R-:W-:Y:S02]  /*2650*/  FSEL R0, R57, R0, !P0 ;  /* 0x0000000039007208 */ /* 0x000fe40004000000 */
[----:B--2---:R-:W-:-:S04]  /*2660*/  ISETP.NE.U32.AND P2, PT, R8, RZ, PT ;  /* 0x000000ff0800720c */ /* 0x004fc80003f45070 */
[----:B------:R-:W-:-:S04]  /*2670*/  ISETP.NE.AND.EX P2, PT, R9, RZ, PT, P2 ;  /* 0x000000ff0900720c */ /* 0x000fc80003f45320 */
[----:B---3--:R-:W-:Y:S01]  /*2680*/  FSEL R13, R13, RZ, !P2 ;  /* 0x000000ff0d0d7208 */ /* 0x008fe20005000000 */
[----:B------:R-:W-:Y:S08]  /*2690*/  @!P4 BRA `(.L_x_41) ;  /* 0x00000000003cc947 */ /* 0x000ff00003800000 */
[----:B------:R-:W-:Y:S04]  /*26a0*/  BSSY B0, `(.L_x_41) ;  /* 0x000000e000007945 */ /* 0x000fe80003800000 */
[----:B------:R-:W-:Y:S05]  /*26b0*/  @!P0 BRA `(.L_x_42) ;  /* 0x0000000000248947 */ /* 0x000fea0003800000 */
[----:B------:R-:W-:Y:S02]  /*26c0*/  LOP3.LUT P4, RZ, R59, 0xff, RZ, 0xc0, !PT ;  /* 0x000000ff3bff7812 */ /* 0x000fe4000788c0ff */
[----:B------:R-:W-:Y:S02]  /*26d0*/  PLOP3.LUT P1, PT, P3, PT, PT, 0x80, 0x0 ;  /* 0x000000000000781c */ /* 0x000fe40001f2f070 */
[----:B------:R-:W-:-:S09]  /*26e0*/  PRMT R61, RZ, 0x7610, R61 ;  /* 0x00007610ff3d7816 */ /* 0x000fd2000000003d */
[----:B------:R-:W-:Y:S05]  /*26f0*/  @!P4 BRA `(.L_x_43) ;  /* 0x000000000020c947 */ /* 0x000fea0003800000 */
[----:B------:R-:W-:Y:S01]  /*2700*/  FSETP.EQ.AND P1, PT, R57, RZ, PT ;  /* 0x000000ff3900720b */ /* 0x000fe20003f22000 */
[----:B------:R-:W-:Y:S01]  /*2710*/  IMAD.MOV.U32 R60, RZ, RZ, R57 ;  /* 0x000000ffff3c7224 */ /* 0x000fe200078e0039 */
[----:B------:R-:W-:Y:S01]  /*2720*/  PRMT R61, R59, 0x7610, R61 ;  /* 0x000076103b3d7816 */ /* 0x000fe2000000003d */
[----:B------:R-:W-:Y:S01]  /*2730*/  IMAD.MOV.U32 R0, RZ, RZ, R57 ;  /* 0x000000ffff007224 */ /* 0x000fe200078e0039 */
[----:B------:R-:W-:Y:S09]  /*2740*/  BRA `(.L_x_43) ;  /* 0x00000000000c7947 */ /* 0x000ff20003800000 */
.L_x_42:
[----:B------:R-:W-:Y:S01]  /*2750*/  FSETP.EQ.AND P1, PT, R57, RZ, PT ;  /* 0x000000ff3900720b */ /* 0x000fe20003f22000 */
[--C-:B------:R-:W-:Y:S02]  /*2760*/  IMAD.MOV.U32 R60, RZ, RZ, R57.reuse ;  /* 0x000000ffff3c7224 */ /* 0x100fe400078e0039 */
[----:B------:R-:W-:-:S10]  /*2770*/  IMAD.MOV.U32 R0, RZ, RZ, R57 ;  /* 0x000000ffff007224 */ /* 0x000fd400078e0039 */
.L_x_43:
[----:B------:R-:W-:Y:S05]  /*2780*/  BSYNC B0 ;  /* 0x0000000000007941 */ /* 0x000fea0003800000 */
.L_x_41:
[----:B------:R-:W-:Y:S04]  /*2790*/  BSSY B0, `(.L_x_44) ;  /* 0x000000f000007945 */ /* 0x000fe80003800000 */
[----:B------:R-:W-:Y:S05]  /*27a0*/  @!P0 BRA `(.L_x_45) ;  /* 0x0000000000288947 */ /* 0x000fea0003800000 */
[----:B------:R-:W-:Y:S02]  /*27b0*/  LOP3.LUT P0, RZ, R56, 0xff, RZ, 0xc0, !PT ;  /* 0x000000ff38ff7812 */ /* 0x000fe4000780c0ff */
[----:B------:R-:W-:Y:S02]  /*27c0*/  PRMT R59, RZ, 0x7610, R59 ;  /* 0x00007610ff3b7816 */ /* 0x000fe4000000003b */
[----:B------:R-:W-:-:S09]  /*27d0*/  PRMT R61, RZ, 0x7610, R61 ;  /* 0x00007610ff3d7816 */ /* 0x000fd2000000003d */
[----:B------:R-:W-:Y:S05]  /*27e0*/  @!P0 BRA `(.L_x_46) ;  /* 0x0000000000248947 */ /* 0x000fea0003800000 */
[----:B------:R-:W-:Y:S01]  /*27f0*/  FSETP.EQ.AND P3, PT, R57, RZ, PT ;  /* 0x000000ff3900720b */ /* 0x000fe20003f62000 */
[----:B------:R-:W-:Y:S01]  /*2800*/  IMAD.MOV.U32 R60, RZ, RZ, R57 ;  /* 0x000000ffff3c7224 */ /* 0x000fe200078e0039 */
[C---:B------:R-:W-:Y:S01]  /*2810*/  PRMT R59, R56.reuse, 0x7610, R59 ;  /* 0x00007610383b7816 */ /* 0x040fe2000000003b */
[----:B------:R-:W-:Y:S01]  /*2820*/  IMAD.MOV.U32 R0, RZ, RZ, R57 ;  /* 0x000000ffff007224 */ /* 0x000fe200078e0039 */
[----:B------:R-:W-:Y:S01]  /*2830*/  PRMT R61, R56, 0x7610, R61 ;  /* 0x00007610383d7816 */ /* 0x000fe2000000003d */
[----:B------:R-:W-:Y:S08]  /*2840*/  BRA `(.L_x_46) ;  /* 0x00000000000c7947 */ /* 0x000ff00003800000 */
.L_x_45:
[----:B------:R-:W-:Y:S01]  /*2850*/  FSETP.EQ.AND P3, PT, R57, RZ, PT ;  /* 0x000000ff3900720b */ /* 0x000fe20003f62000 */
[--C-:B------:R-:W-:Y:S02]  /*2860*/  IMAD.MOV.U32 R60, RZ, RZ, R57.reuse ;  /* 0x000000ffff3c7224 */ /* 0x100fe400078e0039 */
[----:B------:R-:W-:-:S10]  /*2870*/  IMAD.MOV.U32 R0, RZ, RZ, R57 ;  /* 0x000000ffff007224 */ /* 0x000fd400078e0039 */
.L_x_46:
[----:B------:R-:W-:Y:S05]  /*2880*/  BSYNC B0 ;  /* 0x0000000000007941 */ /* 0x000fea0003800000 */
.L_x_44:
[----:B------:R-:W-:Y:S02]  /*2890*/  IMAD.U32 R14, RZ, RZ, UR49 ;  /* 0x00000031ff0e7e24 */ /* 0x000fe4000f8e00ff */
[----:B------:R-:W-:Y:S02]  /*28a0*/  IMAD.U32 R12, RZ, RZ, UR48 ;  /* 0x00000030ff0c7e24 */ /* 0x000fe4000f8e00ff */
[----:B------:R-:W-:Y:S01]  /*28b0*/  IMAD.MOV.U32 R15, RZ, RZ, R13 ;  /* 0x000000ffff0f7224 */ /* 0x000fe200078e000d */
[----:B------:R-:W-:Y:S06]  /*28c0*/  @!P2 BRA `(.L_x_47) ;  /* 0x00000000005ca947 */ /* 0x000fec0003800000 */
[----:B------:R-:W2:Y:S01]  /*28d0*/  LDC.64 R10, c[0x0][0x5d0] ;  /* 0x00017400ff0a7b82 */ /* 0x000ea20000000a00 */
[----:B------:R-:W-:Y:S01]  /*28e0*/  SHF.R.U32.HI R3, RZ, 0x5, R3 ;  /* 0x00000005ff037819 */ /* 0x000fe20000011603 */
[----:B------:R-:W-:Y:S01]  /*28f0*/  USHF.R.S32.HI UR4, URZ, 0x1f, UR47 ;  /* 0x0000001f3f047899 */ /* 0x000fe2000801142f */
[----:B------:R-:W-:-:S03]  /*2900*/  ISETP.GE.AND P0, PT, R64, 0x1, PT ;  /* 0x000000014000780c */ /* 0x000fc60003f06270 */
[----:B-1----:R-:W-:Y:S01]  /*2910*/  IMAD.SHL.U32 R4, R3, 0x10, RZ ;  /* 0x0000001003047824 */ /* 0x002fe200078e00ff */
[C---:B------:R-:W-:Y:S02]  /*2920*/  ISETP.LT.OR P2, PT, R62.reuse, 0x1, !P0 ;  /* 0x000000013e00780c */ /* 0x040fe40004741670 */
[----:B------:R-:W-:Y:S02]  /*2930*/  ISETP.LT.OR P0, PT, R62, 0x9, !P0 ;  /* 0x000000093e00780c */ /* 0x000fe40004701670 */
[----:B------:R-:W-:-:S05]  /*2940*/  LOP3.LUT R4, R4, 0xfffffff0, R7, 0xe2, !PT ;  /* 0xfffffff004047812 */ /* 0x000fca00078ee207 */
[----:B------:R-:W-:-:S05]  /*2950*/  VIADD R4, R4, UR46 ;  /* 0x0000002e04047c36 */ /* 0x000fca0008000000 */
[--C-:B------:R-:W-:Y:S01]  /*2960*/  SHF.R.S32.HI R5, RZ, 0x1f, R4.reuse ;  /* 0x0000001fff057819 */ /* 0x100fe20000011404 */
[C---:B--2---:R-:W-:Y:S02]  /*2970*/  IMAD R6, R10.reuse, UR4, RZ ;  /* 0x000000040a067c24 */ /* 0x044fe4000f8e02ff */
[----:B------:R-:W-:-:S04]  /*2980*/  IMAD.WIDE.U32 R4, R10, UR47, R4 ;  /* 0x0000002f0a047c25 */ /* 0x000fc8000f8e0004 */
[----:B------:R-:W-:Y:S01]  /*2990*/  IMAD R3, R11, UR47, R6 ;  /* 0x0000002f0b037c24 */ /* 0x000fe2000f8e0206 */
[----:B------:R-:W-:-:S03]  /*29a0*/  LEA R6, P4, R4, R8, 0x1 ;  /* 0x0000000804067211 */ /* 0x000fc600078808ff */
[----:B------:R-:W-:-:S05]  /*29b0*/  IMAD.IADD R3, R5, 0x1, R3 ;  /* 0x0000000105037824 */ /* 0x000fca00078e0203 */
[----:B------:R-:W-:-:S05]  /*29c0*/  LEA.HI.X R7, R4, R9, R3, 0x1, P4 ;  /* 0x0000000904077211 */ /* 0x000fca00020f0c03 */
[----:B------:R-:W2:Y:S04]  /*29d0*/  @!P2 LDG.E.U16 R3, desc[UR54][R6.64] ;  /* 0x000000360603a981 */ /* 0x000ea8000c1e1500 */
[----:B------:R-:W3:Y:S01]  /*29e0*/  @!P0 LDG.E.U16 R4, desc[UR54][R6.64+0x10] ;  /* 0x0000103606048981 */ /* 0x000ee2000c1e1500 */
[----:B------:R-:W-:Y:S01]  /*29f0*/  IMAD.MOV.U32 R13, RZ, RZ, RZ ;  /* 0x000000ffff0d7224 */ /* 0x000fe200078e00ff */
[----:B--2---:R-:W-:-:S04]  /*2a00*/  @!P2 PRMT R13, R3, 0x5410, RZ ;  /* 0x00005410030da816 */ /* 0x004fc800000000ff */
[----:B---3--:R-:W-:-:S05]  /*2a10*/  @!P0 PRMT R13, R13, 0x5410, R4 ;  /* 0x000054100d0d8816 */ /* 0x008fca0000000004 */
[--C-:B------:R-:W-:Y:S02]  /*2a20*/  HADD2.F32 R15, -RZ, R13.reuse.H0_H0 ;  /* 0x2000000dff0f7230 */ /* 0x100fe40000004100 */
[----:B------:R-:W-:-:S07]  /*2a30*/  HADD2.F32 R13, -RZ, R13.H1_H1 ;  /* 0x3000000dff0d7230 */ /* 0x000fce0000004100 */
.L_x_47:
[----:B------:R-:W-:Y:S01]  /*2a40*/  BSSY B0, `(.L_x_48) ;  /* 0x0000030000007945 */ /* 0x000fe20003800000 */
[----:B------:R-:W-:Y:S02]  /*2a50*/  CS2R R10, SRZ ;  /* 0x00000000000a7805 */ /* 0x000fe4000001ff00 */
[----:B------:R-:W-:Y:S02]  /*2a60*/  CS2R R8, SRZ ;  /* 0x0000000000087805 */ /* 0x000fe4000001ff00 */
[----:B------:R-:W-:Y:S02]  /*2a70*/  CS2R R6, SRZ ;  /* 0x0000000000067805 */ /* 0x000fe4000001ff00 */
[----:B------:R-:W-:Y:S02]  /*2a80*/  LOP3.LUT R3, R14, 0x1, RZ, 0x3c, !PT ;  /* 0x000000010e037812 */ /* 0x000fe400078e3cff */
[----:B-1----:R-:W-:Y:S01]  /*2a90*/  CS2R R4, SRZ ;  /* 0x0000000000047805 */ /* 0x002fe2000001ff00 */
[----:B------:R-:W-:Y:S06]  /*2aa0*/  @P1 BRA `(.L_x_49) ;  /* 0x0000000000a41947 */ /* 0x000fec0003800000 */
[----:B------:R-:W-:-:S13]  /*2ab0*/  ISETP.NE.AND P0, PT, R69, 0x3, PT ;  /* 0x000000034500780c */ /* 0x000fda0003f05270 */
[----:B------:R-:W-:Y:S05]  /*2ac0*/  @!P0 BRA `(.L_x_50) ;  /* 0x0000000000048947 */ /* 0x000fea0003800000 */
[----:B------:R-:W-:Y:S01]  /*2ad0*/  BPT.TRAP 0x1 ;  /* 0x000000040000795c */ /* 0x000fe20000300000 */
.L_x_50:
[----:B------:R-:W-:Y:S01]  /*2ae0*/  IMAD.U32 R4, RZ, RZ, UR48 ;  /* 0x00000030ff047e24 */ /* 0x000fe2000f8e00ff */
[----:B------:R-:W-:Y:S02]  /*2af0*/  SHF.L.U32 R3, R3, 0x1f, RZ ;  /* 0x0000001f03037819 */ /* 0x000fe400000006ff */
[----:B------:R-:W-:Y:S02]  /*2b00*/  CS2R R10, SRZ ;  /* 0x00000000000a7805 */ /* 0x000fe4000001ff00 */
[----:B------:R-:W-:-:S04]  /*2b10*/  LEA R4, R4, UR52, 0x3 ;  /* 0x0000003404047c11 */ /* 0x000fc8000f8e18ff */
[----:B------:R-:W1:Y:S02]  /*2b20*/  SYNCS.PHASECHK.TRANS64.TRYWAIT P0, [R4+URZ+0x80], R3 ;  /* 0x00008003040075a7 */ /* 0x000e64000800017f */
[----:B-1----:R-:W-:Y:S05]  /*2b30*/  @!P0 BRA `(.L_x_51) ;  /* 0x00000044004c8947 */ /* 0x002fea0003800000 */
.L_x_138:
[----:B------:R-:W-:Y:S02]  /*2b40*/  CS2R R8, SRZ ;  /* 0x0000000000087805 */ /* 0x000fe4000001ff00 */
[----:B------:R-:W-:Y:S02]  /*2b50*/  CS2R R6, SRZ ;  /* 0x0000000000067805 */ /* 0x000fe4000001ff00 */
[----:B-1----:R-:W-:Y:S01]  /*2b60*/  CS2R R4, SRZ ;  /* 0x0000000000047805 */ /* 0x002fe2000001ff00 */
[----:B------:R-:W-:Y:S06]  /*2b70*/  @P3 BRA `(.L_x_52) ;  /* 0x0000000000543947 */ /* 0x000fec0003800000 */
[C---:B------:R-:W-:Y:S01]  /*2b80*/  IMAD.SHL.U32 R3, R18.reuse, 0x10, RZ ;  /* 0x0000001012037824 */ /* 0x040fe200078e00ff */
[----:B------:R-:W-:Y:S01]  /*2b90*/  SHF.R.U32.HI R6, RZ, 0x1, R18 ;  /* 0x00000001ff067819 */ /* 0x000fe20000011612 */
[C---:B------:R-:W-:Y:S01]  /*2ba0*/  IMAD.SHL.U32 R4, R18.reuse, 0x20, RZ ;  /* 0x0000002012047824 */ /* 0x040fe200078e00ff */
[C---:B------:R-:W-:Y:S01]  /*2bb0*/  LOP3.LUT P0, RZ, R18.reuse, 0x4, RZ, 0xc0, !PT ;  /* 0x0000000412ff7812 */ /* 0x040fe2000780c0ff */
[----:B------:R-:W-:Y:S01]  /*2bc0*/  IMAD.SHL.U32 R8, R18, 0x4, RZ ;  /* 0x0000000412087824 */ /* 0x000fe200078e00ff */
[----:B------:R-:W-:Y:S01]  /*2bd0*/  LOP3.LUT R3, R3, 0xe00, RZ, 0xc0, !PT ;  /* 0x00000e0003037812 */ /* 0x000fe200078ec0ff */
[----:B------:R-:W-:Y:S05]  /*2be0*/  WARPSYNC.ALL ;  /* 0x0000000000007948 */ /* 0x000fea0003800000 */
[----:B------:R-:W-:-:S02]  /*2bf0*/  LOP3.LUT R5, R4, 0xc0, RZ, 0xc0, !PT ;  /* 0x000000c004057812 */ /* 0x000fc400078ec0ff */
[----:B------:R-:W-:Y:S02]  /*2c00*/  LOP3.LUT R3, R3, 0x20, R4, 0xf8, !PT ;  /* 0x0000002003037812 */ /* 0x000fe400078ef804 */
[----:B------:R-:W-:Y:S02]  /*2c10*/  LOP3.LUT R5, R5, 0x8, R6, 0xf8, !PT ;  /* 0x0000000805057812 */ /* 0x000fe400078ef806 */
[----:B------:R-:W-:Y:S01]  /*2c20*/  LOP3.LUT R3, R3, 0x100, R4, 0xf8, !PT ;  /* 0x0000010003037812 */ /* 0x000fe200078ef804 */
[----:B------:R-:W-:Y:S01]  /*2c30*/  IMAD.U32 R4, RZ, RZ, UR48 ;  /* 0x00000030ff047e24 */ /* 0x000fe2000f8e00ff */
[----:B------:R-:W-:-:S04]  /*2c40*/  LOP3.LUT R8, R5, 0x18, R8, 0x78, !PT ;  /* 0x0000001805087812 */ /* 0x000fc800078e7808 */
[----:B------:R-:W-:-:S05]  /*2c50*/  LOP3.LUT R3, R3, R8, RZ, 0xfc, !PT ;  /* 0x0000000803037212 */ /* 0x000fca00078efcff */
[----:B------:R-:W-:-:S05]  /*2c60*/  IMAD R3, R4, 0x1000, R3 ;  /* 0x0000100004037824 */ /* 0x000fca00078e0203 */
[----:B------:R-:W-:-:S05]  /*2c70*/  LEA R3, R3, UR52, 0x1 ;  /* 0x0000003403037c11 */ /* 0x000fca000f8e08ff */
[C---:B------:R-:W-:Y:S02]  /*2c80*/  VIADD R4, R3.reuse, 0x200 ;  /* 0x0000020003047836 */ /* 0x040fe40000000000 */
[----:B------:R-:W-:Y:S02]  /*2c90*/  VIADD R8, R3, 0x220 ;  /* 0x0000022003087836 */ /* 0x000fe40000000000 */
[----:B------:R-:W-:Y:S02]  /*2ca0*/  @P0 VIADD R8, R4, 0xffffffe0 ;  /* 0xffffffe004080836 */ /* 0x000fe40000000000 */
[----:B------:R1:W2:Y:S04]  /*2cb0*/  LDSM.16.M88.4 R4, [R3+0x200] ;  /* 0x000200000304783b */ /* 0x0002a80000000200 */
[----:B------:R-:W3:Y:S02]  /*2cc0*/  LDSM.16.M88.4 R8, [R8] ;  /* 0x000000000808783b */ /* 0x000ee40000000200 */
.L_x_52:
[----:B------:R-:W-:-:S04]  /*2cd0*/  UIADD3 UR4, UR48, 0x1, URZ ;  /* 0x0000000130047890 */ /* 0x000fc8000fffe03f */
[----:B------:R-:W-:-:S04]  /*2ce0*/  UISETP.NE.AND UP0, UPT, UR4, 0x3, UPT ;  /* 0x000000030400788c */ /* 0x000fc8000bf05270 */
[----:B------:R-:W-:Y:S02]  /*2cf0*/  USEL UR5, URZ, 0x1, UP0 ;  /* 0x000000013f057887 */ /* 0x000fe40008000000 */
[----:B------:R-:W-:Y:S02]  /*2d00*/  USEL UR4, UR4, URZ, UP0 ;  /* 0x0000003f04047287 */ /* 0x000fe40008000000 */
[----:B------:R-:W-:-:S04]  /*2d10*/  ULOP3.LUT UR5, UR49, 0x1, UR5, 0x96, !UPT ;  /* 0x0000000131057892 */ /* 0x000fc8000f8e9605 */
[----:B------:R-:W-:Y:S02]  /*2d20*/  IMAD.U32 R12, RZ, RZ, UR4 ;  /* 0x00000004ff0c7e24 */ /* 0x000fe4000f8e00ff */
[----:B-1----:R-:W-:-:S07]  /*2d30*/  IMAD.U32 R3, RZ, RZ, UR5 ;  /* 0x00000005ff037e24 */ /* 0x002fce000f8e00ff */
.L_x_49:
[----:B------:R-:W-:Y:S05]  /*2d40*/  BSYNC B0 ;  /* 0x0000000000007941 */ /* 0x000fea0003800000 */
.L_x_48:
[C---:B-----5:R-:W-:Y:S01]  /*2d50*/  FFMA R14, R58.reuse, R25, R15 ;  /* 0x000000193a0e7223 */ /* 0x060fe2000000000f */
[--C-:B--2---:R-:W-:Y:S02]  /*2d60*/  HADD2.F32 R25, -RZ, R5.reuse.H0_H0 ;  /* 0x20000005ff197230 */ /* 0x104fe40000004100 */
[C-C-:B------:R-:W-:Y:S01]  /*2d70*/  FFMA R26, R58.reuse, R26, R13.reuse ;  /* 0x0000001a3a1a7223 */ /* 0x140fe2000000000d */
[----:B------:R-:W-:Y:S02]  /*2d80*/  HADD2.F32 R65, -RZ, R5.H1_H1 ;  /* 0x30000005ff417230 */ /* 0x000fe40000004100 */
[----:B------:R-:W-:Y:S01]  /*2d90*/  FFMA R20, R58, R27, R13 ;  /* 0x0000001b3a147223 */ /* 0x000fe2000000000d */
[----:B------:R-:W-:Y:S02]  /*2da0*/  HADD2.F32 R23, -RZ, R4.H1_H1 ;  /* 0x30000004ff177230 */ /* 0x000fe40000004100 */
[----:B------:R-:W-:Y:S01]  /*2db0*/  FFMA R26, R25, R63, R26 ;  /* 0x0000003f191a7223 */ /* 0x000fe2000000001a */
[----:B------:R-:W-:-:S02]  /*2dc0*/  HADD2.F32 R25, -RZ, R7.H0_H0 ;  /* 0x20000007ff197230 */ /* 0x000fc40000004100 */
[-C--:B------:R-:W-:Y:S01]  /*2dd0*/  FFMA R65, R65, R63.reuse, R20 ;  /* 0x0000003f41417223 */ /* 0x080fe20000000014 */
[C-C-:B------:R-:W-:Y:S01]  /*2de0*/  FFMA R30, R58.reuse, R30, R13.reuse ;  /* 0x0000001e3a1e7223 */ /* 0x140fe2000000000d */
[----:B------:R-:W-:Y:S02]  /*2df0*/  HADD2.F32 R27, -RZ, R7.H1_H1 ;  /* 0x30000007ff1b7230 */ /* 0x000fe40000004100 */
[----:B------:R-:W-:Y:S01]  /*2e00*/  FFMA R67, R23, R63, R14 ;  /* 0x0000003f17437223 */ /* 0x000fe2000000000e */
[C---:B------:R-:W-:Y:S01]  /*2e10*/  FFMA R20, R58.reuse, R31, R13 ;  /* 0x0000001f3a147223 */ /* 0x040fe2000000000d */
[----:B------:R-:W-:Y:S02]  /*2e20*/  HADD2.F32 R23, -RZ, R6.H1_H1 ;  /* 0x30000006ff177230 */ /* 0x000fe40000004100 */
[----:B------:R-:W-:Y:S01]  /*2e30*/  FFMA R14, R58, R29, R15 ;  /* 0x0000001d3a0e7223 */ /* 0x000fe2000000000f */
[-C--:B------:R-:W-:Y:S01]  /*2e40*/  FFMA R30, R25, R63.reuse, R30 ;  /* 0x0000003f191e7223 */ /* 0x080fe2000000001e */
[----:B------:R-:W-:Y:S01]  /*2e50*/  FFMA R31, R27, R63, R20 ;  /* 0x0000003f1b1f7223 */ /* 0x000fe20000000014 */
[----:B---3--:R-:W-:-:S02]  /*2e60*/  HADD2.F32 R25, -RZ, R9.H0_H0 ;  /* 0x20000009ff197230 */ /* 0x008fc40000004100 */
[C-C-:B------:R-:W-:Y:S01]  /*2e70*/  FFMA R34, R58.reuse, R34, R13.reuse ;  /* 0x000000223a227223 */ /* 0x140fe2000000000d */
[----:B------:R-:W-:Y:S02]  /*2e80*/  HADD2.F32 R27, -RZ, R9.H1_H1 ;  /* 0x30000009ff1b7230 */ /* 0x000fe40000004100 */
[----:B------:R-:W-:Y:S01]  /*2e90*/  FFMA R29, R23, R63, R14 ;  /* 0x0000003f171d7223 */ /* 0x000fe2000000000e */
[C---:B------:R-:W-:Y:S01]  /*2ea0*/  FFMA R20, R58.reuse, R35, R13 ;  /* 0x000000233a147223 */ /* 0x040fe2000000000d */
[----:B------:R-:W-:Y:S02]  /*2eb0*/  HADD2.F32 R21, -RZ, R4.H0_H0 ;  /* 0x20000004ff157230 */ /* 0x000fe40000004100 */
[C-C-:B------:R-:W-:Y:S01]  /*2ec0*/  FFMA R24, R58.reuse, R24, R15.reuse ;  /* 0x000000183a187223 */ /* 0x140fe2000000000f */
[----:B------:R-:W-:Y:S02]  /*2ed0*/  HADD2.F32 R23, -RZ, R8.H1_H1 ;  /* 0x30000008ff177230 */ /* 0x000fe40000004100 */
[----:B------:R-:W-:Y:S01]  /*2ee0*/  FFMA R14, R58, R33, R15 ;  /* 0x000000213a0e7223 */ /* 0x000fe2000000000f */
[----:B------:R-:W-:Y:S01]  /*2ef0*/  FFMA R25, R25, R63, R34 ;  /* 0x0000003f19197223 */ /* 0x000fe20000000022 */
[----:B------:R-:W-:-:S02]  /*2f00*/  IMAD.SHL.U32 R35, R18, 0x20, RZ ;  /* 0x0000002012237824 */ /* 0x000fc400078e00ff */
[-C--:B------:R-:W-:Y:S01]  /*2f10*/  FFMA R34, R27, R63.reuse, R20 ;  /* 0x0000003f1b227223 */ /* 0x080fe20000000014 */
[----:B------:R-:W-:Y:S02]  /*2f20*/  IMAD.SHL.U32 R20, R18, 0x10, RZ ;  /* 0x0000001012147824 */ /* 0x000fe400078e00ff */
[-C--:B------:R-:W-:Y:S01]  /*2f30*/  FFMA R24, R21, R63.reuse, R24 ;  /* 0x0000003f15187223 */ /* 0x080fe20000000018 */
[----:B------:R-:W-:Y:S01]  /*2f40*/  FFMA R33, R23, R63, R14 ;  /* 0x0000003f17217223 */ /* 0x000fe2000000000e */
[----:B------:R-:W-:Y:S02]  /*2f50*/  HADD2.F32 R21, -RZ, R6.H0_H0 ;  /* 0x20000006ff157230 */ /* 0x000fe40000004100 */
[C-C-:B------:R-:W-:Y:S01]  /*2f60*/  FFMA R14, R58.reuse, R37, R15.reuse ;  /* 0x000000253a0e7223 */ /* 0x140fe2000000000f */
[----:B------:R-:W-:Y:S01]  /*2f70*/  FFMA R28, R58, R28, R15 ;  /* 0x0000001c3a1c7223 */ /* 0x000fe2000000000f */
[----:B------:R-:W-:Y:S01]  /*2f80*/  SHF.R.U32.HI R62, RZ, 0x1, R18 ;  /* 0x00000001ff3e7819 */ /* 0x000fe20000011612 */
[----:B------:R-:W-:Y:S01]  /*2f90*/  HADD2.F32 R23, -RZ, R10.H1_H1 ;  /* 0x3000000aff177230 */ /* 0x000fe20000004100 */
[----:B------:R-:W-:Y:S01]  /*2fa0*/  LOP3.LUT R37, R35, 0xc0, RZ, 0xc0, !PT ;  /* 0x000000c023257812 */ /* 0x000fe200078ec0ff */
[----:B------:R-:W-:Y:S01]  /*2fb0*/  FFMA R28, R21, R63, R28 ;  /* 0x0000003f151c7223 */ /* 0x000fe2000000001c */
[----:B------:R-:W-:Y:S01]  /*2fc0*/  LOP3.LUT R20, R20, 0xe00, RZ, 0xc0, !PT ;  /* 0x00000e0014147812 */ /* 0x000fe200078ec0ff */
[----:B------:R-:W-:Y:S01]  /*2fd0*/  HADD2.F32 R21, -RZ, R8.H0_H0 ;  /* 0x20000008ff157230 */ /* 0x000fe20000004100 */
[----:B------:R-:W-:Y:S01]  /*2fe0*/  LOP3.LUT R37, R37, 0x8, R62, 0xf8, !PT ;  /* 0x0000000825257812 */ /* 0x000fe200078ef83e */
[----:B------:R-:W-:-:S02]  /*2ff0*/  IMAD.SHL.U32 R62, R18, 0x4, RZ ;  /* 0x00000004123e7824 */ /* 0x000fc400078e00ff */
[----:B------:R-:W-:Y:S01]  /*3000*/  FFMA R32, R58, R32, R15 ;  /* 0x000000203a207223 */ /* 0x000fe2000000000f */
[--C-:B------:R-:W-:Y:S01]  /*3010*/  LOP3.LUT R20, R20, 0x20, R35.reuse, 0xf8, !PT ;  /* 0x0000002014147812 */ /* 0x100fe200078ef823 */
[-C--:B------:R-:W-:Y:S01]  /*3020*/  FFMA R27, R23, R63.reuse, R14 ;  /* 0x0000003f171b7223 */ /* 0x080fe2000000000e */
[----:B------:R-:W-:Y:S01]  /*3030*/  LOP3.LUT R14, R18, 0xff, RZ, 0xc0, !PT ;  /* 0x000000ff120e7812 */ /* 0x000fe200078ec0ff */
[----:B------:R-:W-:Y:S01]  /*3040*/  FFMA R32, R21, R63, R32 ;  /* 0x0000003f15207223 */ /* 0x000fe20000000020 */
[----:B------:R-:W-:Y:S01]  /*3050*/  LOP3.LUT R35, R20, 0x100, R35, 0xf8, !PT ;  /* 0x0000010014237812 */ /* 0x000fe200078ef823 */
[----:B------:R-:W-:Y:S01]  /*3060*/  HADD2.F32 R21, -RZ, R10.H0_H0 ;  /* 0x2000000aff157230 */ /* 0x000fe20000004100 */
[----:B------:R-:W-:Y:S01]  /*3070*/  LOP3.LUT R62, R37, 0x18, R62, 0x78, !PT ;  /* 0x00000018253e7812 */ /* 0x000fe200078e783e */
[C---:B------:R-:W-:Y:S01]  /*3080*/  FFMA R36, R58.reuse, R36, R15 ;  /* 0x000000243a247223 */ /* 0x040fe2000000000f */
[----:B------:R-:W-:Y:S02]  /*3090*/  HADD2.F32 R23, -RZ, R11.H1_H1 ;  /* 0x3000000bff177230 */ /* 0x000fe40000004100 */
[----:B------:R-:W-:Y:S01]  /*30a0*/  FFMA R20, R58, R39, R13 ;  /* 0x000000273a147223 */ /* 0x000fe2000000000d */
[----:B------:R-:W-:Y:S01]  /*30b0*/  VIADD R14, R14, 0x1f ;  /* 0x0000001f0e0e7836 */ /* 0x000fe20000000000 */
[----:B------:R-:W-:Y:S01]  /*30c0*/  LOP3.LUT R39, R35, R62, RZ, 0xfc, !PT ;  /* 0x0000003e23277212 */ /* 0x000fe200078efcff */
[----:B------:R-:W-:Y:S01]  /*30d0*/  FFMA R36, R21, R63, R36 ;  /* 0x0000003f15247223 */ /* 0x000fe20000000024 */
[----:B------:R-:W-:Y:S01]  /*30e0*/  F2FP.RELU.F16.F32.PACK_AB R64, R67, R24 ;  /* 0x000000184340723e */ /* 0x000fe200000008ff */
[----:B------:R-:W-:-:S02]  /*30f0*/  IMAD.U32 R24, RZ, RZ, UR48 ;  /* 0x00000030ff187e24 */ /* 0x000fc4000f8e00ff */
[----:B------:R-:W-:Y:S01]  /*3100*/  FFMA R38, R58, R38, R13 ;  /* 0x000000263a267223 */ /* 0x000fe2000000000d */
[----:B------:R-:W-:Y:S02]  /*3110*/  HADD2.F32 R21, -RZ, R11.H0_H0 ;  /* 0x2000000bff157230 */ /* 0x000fe40000004100 */
[-C--:B------:R-:W-:Y:S01]  /*3120*/  FFMA R20, R23, R63.reuse, R20 ;  /* 0x0000003f17147223 */ /* 0x080fe20000000014 */
[----:B------:R-:W-:Y:S01]  /*3130*/  ISETP.GT.U32.AND P0, PT, R14, 0x3e, PT ;  /* 0x0000003e0e00780c */ /* 0x000fe20003f04070 */
[----:B------:R-:W-:Y:S01]  /*3140*/  IMAD.MOV.U32 R14, RZ, RZ, 0x20 ;  /* 0x00000020ff0e7424 */ /* 0x000fe200078e00ff */
[----:B------:R-:W-:Y:S01]  /*3150*/  LOP3.LUT P2, RZ, R18, 0x4, RZ, 0xc0, !PT ;  /* 0x0000000412ff7812 */ /* 0x000fe2000784c0ff */
[----:B------:R-:W-:Y:S02]  /*3160*/  IMAD R23, R24, 0x1000, R39 ;  /* 0x0000100018177824 */ /* 0x000fe400078e0227 */
[----:B------:R-:W-:Y:S01]  /*3170*/  FFMA R21, R21, R63, R38 ;  /* 0x0000003f15157223 */ /* 0x000fe20000000026 */
[----:B------:R-:W-:Y:S01]  /*3180*/  F2FP.RELU.F16.F32.PACK_AB R65, R65, R26 ;  /* 0x0000001a4141723e */ /* 0x000fe200000008ff */
[----:B------:R-:W-:Y:S05]  /*3190*/  WARPSYNC.ALL ;  /* 0x0000000000007948 */ /* 0x000fea0003800000 */
[----:B------:R-:W-:Y:S01]  /*31a0*/  SEL R14, R14, 0xffffffe0, !P2 ;  /* 0xffffffe00e0e7807 */ /* 0x000fe20005000000 */
[----:B------:R-:W-:Y:S01]  /*31b0*/  BSSY B0, `(.L_x_53) ;  /* 0x0000019000007945 */ /* 0x000fe20003800000 */
[----:B------:R-:W-:-:S02]  /*31c0*/  LEA R23, R23, UR52, 0x1 ;  /* 0x0000003417177c11 */ /* 0x000fc4000f8e08ff */
[----:B------:R-:W-:Y:S02]  /*31d0*/  F2FP.RELU.F16.F32.PACK_AB R26, R27, R36 ;  /* 0x000000241b1a723e */ /* 0x000fe400000008ff */
[----:B------:R-:W-:Y:S02]  /*31e0*/  F2FP.RELU.F16.F32.PACK_AB R66, R29, R28 ;  /* 0x0000001c1d42723e */ /* 0x000fe400000008ff */
[----:B------:R-:W-:Y:S02]  /*31f0*/  F2FP.RELU.F16.F32.PACK_AB R67, R31, R30 ;  /* 0x0000001e1f43723e */ /* 0x000fe400000008ff */
[----:B------:R-:W-:Y:S02]  /*3200*/  F2FP.RELU.F16.F32.PACK_AB R27, R20, R21 ;  /* 0x00000015141b723e */ /* 0x000fe400000008ff */
[----:B------:R-:W-:Y:S01]  /*3210*/  F2FP.RELU.F16.F32.PACK_AB R24, R33, R32 ;  /* 0x000000202118723e */ /* 0x000fe200000008ff */
[----:B------:R1:W-:Y:S01]  /*3220*/  STSM.16.M88.4 [R23+0x200], R64 ;  /* 0x0002004017007844 */ /* 0x0003e20000000200 */
[----:B------:R-:W-:-:S02]  /*3230*/  F2FP.RELU.F16.F32.PACK_AB R25, R34, R25 ;  /* 0x000000192219723e */ /* 0x000fc400000008ff */
[----:B------:R-:W-:-:S05]  /*3240*/  IADD3 R20, R14, 0x200, R23 ;  /* 0x000002000e147810 */ /* 0x000fca0007ffe017 */
[----:B------:R1:W-:Y:S01]  /*3250*/  STSM.16.M88.4 [R20], R24 ;  /* 0x0000001814007844 */ /* 0x0003e20000000200 */
[----:B------:R-:W-:Y:S01]  /*3260*/  @!PT LDS RZ, [RZ] ;  /* 0x00000000fffff984 */ /* 0x000fe20000000800 */
[----:B------:R-:W-:Y:S01]  /*3270*/  @!PT LDS RZ, [RZ] ;  /* 0x00000000fffff984 */ /* 0x000fe20000000800 */
[----:B------:R-:W-:Y:S01]  /*3280*/  @!PT LDS RZ, [RZ] ;  /* 0x00000000fffff984 */ /* 0x000fe20000000800 */
[----:B------:R-:W-:Y:S01]  /*3290*/  @!PT LDS RZ, [RZ] ;  /* 0x00000000fffff984 */ /* 0x000fe20000000800 */
[----:B------:R2:W-:Y:S06]  /*32a0*/  MEMBAR.ALL.CTA ;  /* 0x0000000000007992 */ /* 0x0005ec0000008000 */
[----:B--2---:R-:W2:Y:S02]  /*32b0*/  FENCE.VIEW.ASYNC.S ;  /* 0x00000000000073c6 */ /* 0x004ea40000000000 */
[----:B--2---:R-:W-:Y:S06]  /*32c0*/  BAR.SYNC.DEFER_BLOCKING 0x1, 0x100 ;  /* 0x0044000000007b1d */ /* 0x004fec0000010000 */
[----:B------:R-:W-:Y:S05]  /*32d0*/  @P0 BRA `(.L_x_54) ;  /* 0x0000000000180947 */ /* 0x000fea0003800000 */
[----:B------:R-:W-:Y:S02]  /*32e0*/  ULEA UR44, UR48, UR52, 0xd ;  /* 0x00000034302c7291 */ /* 0x000fe4000f8e683f */
[----:B------:R-:W-:Y:S02]  /*32f0*/  UIADD3 UR4, UP0, UR56, 0x4f0, URZ ;  /* 0x000004f038047890 */ /* 0x000fe4000ff1e03f */
[----:B------:R-:W-:Y:S02]  /*3300*/  UIADD3 UR44, UR44, 0x200, URZ ;  /* 0x000002002c2c7890 */ /* 0x000fe4000fffe03f */
[----:B------:R-:W-:-:S09]  /*3310*/  UIADD3.X UR5, URZ, UR57, URZ, UP0, !UPT ;  /* 0x000000393f057290 */ /* 0x000fd200087fe43f */
[----:B------:R2:W-:Y:S02]  /*3320*/  UTMASTG.3D [UR44], [UR4] ;  /* 0x0000002c040073b5 */ /* 0x0005e40008010000 */
[----:B--2---:R0:W-:Y:S02]  /*3330*/  UTMACMDFLUSH ;  /* 0x00000000000079b7 */ /* 0x0041e40000000000 */
.L_x_54:
[----:B------:R-:W-:Y:S05]  /*3340*/  BSYNC B0 ;  /* 0x0000000000007941 */ /* 0x000fea0003800000 */
.L_x_53:
[----:B------:R-:W-:Y:S01]  /*3350*/  UIADD3 UR4, UR48, 0x1, URZ ;  /* 0x0000000130047890 */ /* 0x000fe2000fffe03f */
[----:B------:R-:W-:Y:S01]  /*3360*/  BSSY B0, `(.L_x_55) ;  /* 0x0000008000007945 */ /* 0x000fe20003800000 */
[----:B------:R-:W-:Y:S02]  /*3370*/  UIADD3 UR8, UR50, UR43, URZ ;  /* 0x0000002b32087290 */ /* 0x000fe4000fffe03f */
[----:B------:R-:W-:-:S04]  /*3380*/  UISETP.NE.AND UP0, UPT, UR4, 0x3, UPT ;  /* 0x000000030400788c */ /* 0x000fc8000bf05270 */
[----:B------:R-:W-:Y:S02]  /*3390*/  USEL UR5, URZ, 0x1, UP0 ;  /* 0x000000013f057887 */ /* 0x000fe40008000000 */
[----:B------:R-:W-:Y:S02]  /*33a0*/  USEL UR9, UR4, URZ, UP0 ;  /* 0x0000003f04097287 */ /* 0x000fe40008000000 */
[----:B------:R-:W-:Y:S01]  /*33b0*/  ULOP3.LUT UR10, UR49, UR5, URZ, 0x3c, !UPT ;  /* 0x00000005310a7292 */ /* 0x000fe2000f8e3c3f */
[----:B------:R-:W-:Y:S11]  /*33c0*/  @P0 BRA `(.L_x_56) ;  /* 0x0000000000040947 */ /* 0x000ff60003800000 */
[----:B------:R-:W-:-:S04]  /*33d0*/  DEPBAR.LE SB0, 0x1 ;  /* 0x000080400000791a */ /* 0x000fc80000000000 */
.L_x_56:
[----:B------:R-:W-:Y:S05]  /*33e0*/  BSYNC B0 ;  /* 0x0000000000007941 */ /* 0x000fea0003800000 */
.L_x_55:
[----:B------:R-:W-:Y:S01]  /*33f0*/  USHF.R.U32.HI UR4, URZ, 0x3, UR8 ;  /* 0x000000033f047899 */ /* 0x000fe20008011608 */
[----:B------:R-:W-:Y:S01]  /*3400*/  BAR.SYNC.DEFER_BLOCKING 0x1, 0x100 ;  /* 0x0044000000007b1d */ /* 0x000fe20000010000 */
[----:B------:R-:W-:Y:S01]  /*3410*/  UISETP.GT.U32.AND UP0, UPT, UR8, 0x7, UPT ;  /* 0x000000070800788c */ /* 0x000fe2000bf04070 */
[----:B------:R-:W-:Y:S01]  /*3420*/  ISETP.NE.AND P4, PT, RZ, UR39, PT ;  /* 0x00000027ff007c0c */ /* 0x000fe2000bf85270 */
[----:B------:R-:W-:Y:S02]  /*3430*/  ULOP3.LUT UR4, UR4, 0x1, URZ, 0xc0, !UPT ;  /* 0x0000000104047892 */ /* 0x000fe4000f8ec03f */
[----:B------:R-:W-:Y:S02]  /*3440*/  UISETP.LT.U32.AND UP1, UPT, UR50, 0x8, UP0 ;  /* 0x000000083200788c */ /* 0x000fe40008721070 */
[----:B------:R-:W-:Y:S02]  /*3450*/  UISETP.NE.U32.AND UP2, UPT, UR4, 0x1, UPT ;  /* 0x000000010400788c */ /* 0x000fe4000bf45070 */
[----:B------:R-:W-:-:S02]  /*3460*/  USEL UR5, URZ, 0x1, !UP1 ;  /* 0x000000013f057887 */ /* 0x000fc4000c800000 */
[----:B------:R-:W-:-:S04]  /*3470*/  UISETP.GT.U32.AND UP0, UPT, UR50, 0x7, !UP2 ;  /* 0x000000073200788c */ /* 0x000fc8000d704070 */
[----:B------:R-:W-:-:S04]  /*3480*/  USEL UR4, URZ, 0x1, !UP0 ;  /* 0x000000013f047887 */ /* 0x000fc8000c000000 */
[----:B------:R-:W-:Y:S01]  /*3490*/  ULOP3.LUT UR40, UR4, UR40, UR5, 0x96, !UPT ;  /* 0x0000002804287292 */ /* 0x000fe2000f8e9605 */
[----:B------:R-:W-:Y:S11]  /*34a0*/  @!P4 BRA `(.L_x_57) ;  /* 0x000000000034c947 */ /* 0x000ff60003800000 */
[----:B------:R-:W-:Y:S04]  /*34b0*/  BSSY B0, `(.L_x_58) ;  /* 0x0000009000007945 */ /* 0x000fe80003800000 */
[----:B------:R-:W-:Y:S05]  /*34c0*/  @P1 BRA `(.L_x_59) ;  /* 0x00000000001c1947 */ /* 0x000fea0003800000 */
[----:B------:R-:W-:-:S13]  /*34d0*/  ISETP.NE.AND P4, PT, R69, 0x3, PT ;  /* 0x000000034500780c */ /* 0x000fda0003f85270 */
[----:B------:R-:W-:Y:S05]  /*34e0*/  @!P4 BRA `(.L_x_60) ;  /* 0x000000000004c947 */ /* 0x000fea0003800000 */
[----:B------:R-:W-:Y:S01]  /*34f0*/  BPT.TRAP 0x1 ;  /* 0x000000040000795c */ /* 0x000fe20000300000 */
.L_x_60:
[----:B------:R-:W-:-:S04]  /*3500*/  ULEA UR4, UR38, UR52, 0x3 ;  /* 0x0000003426047291 */ /* 0x000fc8000f8e183f */
[----:B------:R-:W-:-:S04]  /*3510*/  UIADD3 UR4, UR4, 0x98, URZ ;  /* 0x0000009804047890 */ /* 0x000fc8000fffe03f */
[----:B------:R-:W-:-:S09]  /*3520*/  UPRMT UR4, UR51, 0x654, UR4 ;  /* 0x0000065433047896 */ /* 0x000fd20008000004 */
[----:B------:R-:W-:Y:S03]  /*3530*/  SYNCS.ARRIVE.TRANS64.RED.A1T0 RZ, [UR4], RZ ;  /* 0x000000ffffff79a7 */ /* 0x000fe60008100404 */
.L_x_59:
[----:B------:R-:W-:Y:S05]  /*3540*/  BSYNC B0 ;  /* 0x0000000000007941 */ /* 0x000fea0003800000 */
.L_x_58:
[----:B------:R-:W-:-:S04]  /*3550*/  UIADD3 UR38, UR38, 0x1, URZ ;  /* 0x0000000126267890 */ /* 0x000fc8000fffe03f */
[----:B------:R-:W-:-:S04]  /*3560*/  UISETP.NE.AND UP0, UPT, UR38, 0x3, UPT ;  /* 0x000000032600788c */ /* 0x000fc8000bf05270 */
[----:B------:R-:W-:-:S12]  /*3570*/  USEL UR38, UR38, URZ, UP0 ;  /* 0x0000003f26267287 */ /* 0x000fd80008000000 */
.L_x_57:
[----:B------:R-:W-:Y:S04]  /*3580*/  BSSY B0, `(.L_x_61) ;  /* 0x0000015000007945 */ /* 0x000fe80003800000 */
[----:B------:R-:W-:Y:S05]  /*3590*/  @P1 BRA `(.L_x_62) ;  /* 0x00000000004c1947 */ /* 0x000fea0003800000 */
[----:B------:R-:W-:-:S13]  /*35a0*/  ISETP.NE.AND P4, PT, R69, 0x3, PT ;  /* 0x000000034500780c */ /* 0x000fda0003f85270 */
[----:B------:R-:W-:Y:S05]  /*35b0*/  @!P4 BRA `(.L_x_63) ;  /* 0x000000000004c947 */ /* 0x000fea0003800000 */
[----:B------:R-:W-:Y:S01]  /*35c0*/  BPT.TRAP 0x1 ;  /* 0x000000040000795c */ /* 0x000fe20000300000 */
.L_x_63:
[----:B------:R-:W-:Y:S01]  /*35d0*/  SHF.L.U32 R21, R3, 0x1f, RZ ;  /* 0x0000001f03157819 */ /* 0x000fe200000006ff */
[----:B------:R-:W-:Y:S01]  /*35e0*/  BSSY B1, `(.L_x_64) ;  /* 0x000000b000017945 */ /* 0x000fe20003800000 */
[C---:B-1----:R-:W-:Y:S01]  /*35f0*/  LEA R24, R12.reuse, UR52, 0x3 ;  /* 0x000000340c187c11 */ /* 0x042fe2000f8e18ff */
[----:B------:R-:W-:Y:S01]  /*3600*/  @!P3 IMAD R12, R12, 0x1000, R39 ;  /* 0x000010000c0cb824 */ /* 0x000fe200078e0227 */
[----:B------:R-:W-:Y:S02]  /*3610*/  PLOP3.LUT P5, PT, PT, PT, PT, 0x8, 0x0 ;  /* 0x000000000000781c */ /* 0x000fe40003fae170 */
[----:B------:R-:W1:Y:S01]  /*3620*/  SYNCS.PHASECHK.TRANS64.TRYWAIT P4, [R24+URZ+0x80], R21 ;  /* 0x00008015180075a7 */ /* 0x000e62000808017f */
[----:B------:R-:W-:Y:S02]  /*3630*/  @!P3 PLOP3.LUT P5, PT, P2, PT, PT, 0x80, 0x0 ;  /* 0x000000000000b81c */ /* 0x000fe400017af070 */
[----:B------:R-:W-:-:S05]  /*3640*/  @!P3 LEA R12, R12, UR52, 0x1 ;  /* 0x000000340c0cbc11 */ /* 0x000fca000f8e08ff */
[C---:B------:R-:W-:Y:S02]  /*3650*/  @!P3 VIADD R3, R12.reuse, 0x200 ;  /* 0x000002000c03b836 */ /* 0x040fe40000000000 */
[----:B------:R-:W-:-:S04]  /*3660*/  @!P3 VIADD R20, R12, 0x220 ;  /* 0x000002200c14b836 */ /* 0x000fc80000000000 */
[----:B------:R-:W-:Y:S01]  /*3670*/  @P5 VIADD R20, R3, 0xffffffe0 ;  /* 0xffffffe003145836 */ /* 0x000fe20000000000 */
[----:B-1----:R-:W-:Y:S06]  /*3680*/  @!P4 BRA `(.L_x_65) ;  /* 0x00000038008cc947 */ /* 0x002fec0003800000 */
.L_x_139:
[----:B------:R-:W-:Y:S05]  /*3690*/  BSYNC B1 ;  /* 0x0000000000017941 */ /* 0x000fea0003800000 */
.L_x_64:
[----:B------:R-:W-:Y:S05]  /*36a0*/  @!P3 WARPSYNC.ALL ;  /* 0x000000000000b948 */ /* 0x000fea0003800000 */
[----:B------:R2:W3:Y:S04]  /*36b0*/  @!P3 LDSM.16.M88.4 R4, [R12+0x200] ;  /* 0x000200000c04b83b */ /* 0x0004e80000000200 */
[----:B------:R2:W4:Y:S02]  /*36c0*/  @!P3 LDSM.16.M88.4 R8, [R20] ;  /* 0x000000001408b83b */ /* 0x0005240000000200 */
.L_x_62:
[----:B------:R-:W-:Y:S05]  /*36d0*/  BSYNC B0 ;  /* 0x0000000000007941 */ /* 0x000fea0003800000 */
.L_x_61:
[C-C-:B------:R-:W-:Y:S01]  /*36e0*/  FFMA R42, R58.reuse, R42, R13.reuse ;  /* 0x0000002a3a2a7223 */ /* 0x140fe2000000000d */
[C-C-:B-12---:R-:W-:Y:S01]  /*36f0*/  FFMA R20, R58.reuse, R43, R13.reuse ;  /* 0x0000002b3a147223 */ /* 0x146fe2000000000d */
[C-C-:B------:R-:W-:Y:S01]  /*3700*/  FFMA R46, R58.reuse, R46, R13.reuse ;  /* 0x0000002e3a2e7223 */ /* 0x140fe2000000000d */
[C-C-:B------:R-:W-:Y:S01]  /*3710*/  FFMA R26, R58.reuse, R47, R13.reuse ;  /* 0x0000002f3a1a7223 */ /* 0x140fe2000000000d */
[C-C-:B------:R-:W-:Y:S01]  /*3720*/  FFMA R50, R58.reuse, R50, R13.reuse ;  /* 0x000000323a327223 */ /* 0x140fe2000000000d */
[C-C-:B------:R-:W-:Y:S01]  /*3730*/  FFMA R30, R58.reuse, R51, R13.reuse ;  /* 0x000000333a1e7223 */ /* 0x140fe2000000000d */
[C-C-:B------:R-:W-:Y:S01]  /*3740*/  FFMA R54, R58.reuse, R54, R13.reuse ;  /* 0x000000363a367223 */ /* 0x140fe2000000000d */
[C---:B------:R-:W-:Y:S01]  /*3750*/  FFMA R34, R58.reuse, R55, R13 ;  /* 0x000000373a227223 */ /* 0x040fe2000000000d */
[--C-:B---3--:R-:W-:Y:S02]  /*3760*/  HADD2.F32 R3, -RZ, R4.reuse.H0_H0 ;  /* 0x20000004ff037230 */ /* 0x108fe40000004100 */
[----:B------:R-:W-:Y:S01]  /*3770*/  FFMA R40, R58, R40, R15 ;  /* 0x000000283a287223 */ /* 0x000fe2000000000f */
[----:B------:R-:W-:-:S02]  /*3780*/  HADD2.F32 R13, -RZ, R4.H1_H1 ;  /* 0x30000004ff0d7230 */ /* 0x000fc40000004100 */
[C-C-:B------:R-:W-:Y:S01]  /*3790*/  FFMA R12, R58.reuse, R41, R15.reuse ;  /* 0x000000293a0c7223 */ /* 0x140fe2000000000f */
[--C-:B----4-:R-:W-:Y:S02]  /*37a0*/  HADD2.F32 R27, -RZ, R8.reuse.H0_H0 ;  /* 0x20000008ff1b7230 */ /* 0x110fe40000004100 */
[C-C-:B------:R-:W-:Y:S01]  /*37b0*/  FFMA R44, R58.reuse, R44, R15.reuse ;  /* 0x0000002c3a2c7223 */ /* 0x140fe2000000000f */
[----:B------:R-:W-:Y:S02]  /*37c0*/  HADD2.F32 R29, -RZ, R8.H1_H1 ;  /* 0x30000008ff1d7230 */ /* 0x000fe40000004100 */
[C-C-:B------:R-:W-:Y:S01]  /*37d0*/  FFMA R24, R58.reuse, R45, R15.reuse ;  /* 0x0000002d3a187223 */ /* 0x140fe2000000000f */
[C-C-:B------:R-:W-:Y:S01]  /*37e0*/  FFMA R48, R58.reuse, R48, R15.reuse ;  /* 0x000000303a307223 */ /* 0x140fe2000000000f */
[C-C-:B------:R-:W-:Y:S01]  /*37f0*/  FFMA R28, R58.reuse, R49, R15.reuse ;  /* 0x000000313a1c7223 */ /* 0x140fe2000000000f */
[C-C-:B------:R-:W-:Y:S01]  /*3800*/  FFMA R52, R58.reuse, R52, R15.reuse ;  /* 0x000000343a347223 */ /* 0x140fe2000000000f */
[----:B------:R-:W-:Y:S01]  /*3810*/  FFMA R32, R58, R53, R15 ;  /* 0x000000353a207223 */ /* 0x000fe2000000000f */
[----:B------:R-:W-:-:S02]  /*3820*/  IMAD.U32 R8, RZ, RZ, UR9 ;  /* 0x00000009ff087e24 */ /* 0x000fc4000f8e00ff */
[-C--:B------:R-:W-:Y:S01]  /*3830*/  FFMA R3, R3, R63.reuse, R40 ;  /* 0x0000003f03037223 */ /* 0x080fe20000000028 */
[----:B------:R-:W-:Y:S02]  /*3840*/  HADD2.F32 R15, -RZ, R5.H0_H0 ;  /* 0x20000005ff0f7230 */ /* 0x000fe40000004100 */
[-C--:B------:R-:W-:Y:S01]  /*3850*/  FFMA R12, R13, R63.reuse, R12 ;  /* 0x0000003f0d0c7223 */ /* 0x080fe2000000000c */
[----:B------:R-:W-:Y:S02]  /*3860*/  HADD2.F32 R25, -RZ, R7.H0_H0 ;  /* 0x20000007ff197230 */ /* 0x000fe40000004100 */
[-C--:B------:R-:W-:Y:S01]  /*3870*/  FFMA R27, R27, R63.reuse, R48 ;  /* 0x0000003f1b1b7223 */ /* 0x080fe20000000030 */
[----:B------:R-:W-:Y:S02]  /*3880*/  HADD2.F32 R31, -RZ, R9.H0_H0 ;  /* 0x20000009ff1f7230 */ /* 0x000fe40000004100 */
[----:B------:R-:W-:Y:S01]  /*3890*/  FFMA R15, R15, R63, R42 ;  /* 0x0000003f0f0f7223 */ /* 0x000fe2000000002a */
[----:B------:R-:W-:-:S02]  /*38a0*/  HADD2.F32 R5, -RZ, R5.H1_H1 ;  /* 0x30000005ff057230 */ /* 0x000fc40000004100 */
[-C--:B------:R-:W-:Y:S01]  /*38b0*/  FFMA R25, R25, R63.reuse, R46 ;  /* 0x0000003f19197223 */ /* 0x080fe2000000002e */
[--C-:B------:R-:W-:Y:S02]  /*38c0*/  HADD2.F32 R21, -RZ, R6.reuse.H0_H0 ;  /* 0x20000006ff157230 */ /* 0x100fe40000004100 */
[-C--:B------:R-:W-:Y:S01]  /*38d0*/  FFMA R31, R31, R63.reuse, R50 ;  /* 0x0000003f1f1f7223 */ /* 0x080fe20000000032 */
[----:B------:R-:W-:Y:S02]  /*38e0*/  HADD2.F32 R23, -RZ, R6.H1_H1 ;  /* 0x30000006ff177230 */ /* 0x000fe40000004100 */
[-C--:B------:R-:W-:Y:S01]  /*38f0*/  FFMA R20, R5, R63.reuse, R20 ;  /* 0x0000003f05147223 */ /* 0x080fe20000000014 */
[----:B------:R-:W-:Y:S02]  /*3900*/  HADD2.F32 R7, -RZ, R7.H1_H1 ;  /* 0x30000007ff077230 */ /* 0x000fe40000004100 */
[----:B------:R-:W-:Y:S01]  /*3910*/  FFMA R21, R21, R63, R44 ;  /* 0x0000003f15157223 */ /* 0x000fe2000000002c */
[----:B------:R-:W-:-:S02]  /*3920*/  HADD2.F32 R9, -RZ, R9.H1_H1 ;  /* 0x30000009ff097230 */ /* 0x000fc40000004100 */
[-C--:B------:R-:W-:Y:S01]  /*3930*/  FFMA R24, R23, R63.reuse, R24 ;  /* 0x0000003f17187223 */ /* 0x080fe20000000018 */
[--C-:B------:R-:W-:Y:S02]  /*3940*/  HADD2.F32 R37, -RZ, R11.reuse.H0_H0 ;  /* 0x2000000bff257230 */ /* 0x100fe40000004100 */
[-C--:B------:R-:W-:Y:S01]  /*3950*/  FFMA R26, R7, R63.reuse, R26 ;  /* 0x0000003f071a7223 */ /* 0x080fe2000000001a */
[--C-:B------:R-:W-:Y:S02]  /*3960*/  HADD2.F32 R33, -RZ, R10.reuse.H0_H0 ;  /* 0x2000000aff217230 */ /* 0x100fe40000004100 */
[-C--:B------:R-:W-:Y:S01]  /*3970*/  FFMA R30, R9, R63.reuse, R30 ;  /* 0x0000003f091e7223 */ /* 0x080fe2000000001e */
[----:B------:R-:W-:Y:S02]  /*3980*/  HADD2.F32 R35, -RZ, R10.H1_H1 ;  /* 0x3000000aff237230 */ /* 0x000fe40000004100 */
[----:B------:R-:W-:Y:S01]  /*3990*/  FFMA R28, R29, R63, R28 ;  /* 0x0000003f1d1c7223 */ /* 0x000fe2000000001c */
[----:B------:R-:W-:-:S02]  /*39a0*/  HADD2.F32 R11, -RZ, R11.H1_H1 ;  /* 0x3000000bff0b7230 */ /* 0x000fc40000004100 */
[-C--:B------:R-:W-:Y:S01]  /*39b0*/  FFMA R33, R33, R63.reuse, R52 ;  /* 0x0000003f21217223 */ /* 0x080fe20000000034 */
[----:B------:R-:W-:Y:S02]  /*39c0*/  IMAD R8, R8, 0x1000, R39 ;  /* 0x0000100008087824 */ /* 0x000fe400078e0227 */
[-C--:B------:R-:W-:Y:S01]  /*39d0*/  FFMA R32, R35, R63.reuse, R32 ;  /* 0x0000003f23207223 */ /* 0x080fe20000000020 */
[-C--:B------:R-:W-:Y:S01]  /*39e0*/  FFMA R37, R37, R63.reuse, R54 ;  /* 0x0000003f25257223 */ /* 0x080fe20000000036 */
[----:B------:R-:W-:Y:S01]  /*39f0*/  FFMA R34, R11, R63, R34 ;  /* 0x0000003f0b227223 */ /* 0x000fe20000000022 */
[----:B------:R-:W-:Y:S01]  /*3a00*/  F2FP.RELU.F16.F32.PACK_AB R4, R12, R3 ;  /* 0x000000030c04723e */ /* 0x000fe200000008ff */
[----:B------:R-:W-:Y:S05]  /*3a10*/  WARPSYNC.ALL ;  /* 0x0000000000007948 */ /* 0x000fea0003800000 */
[----:B------:R-:W-:Y:S01]  /*3a20*/  LEA R3, R8, UR52, 0x1 ;  /* 0x0000003408037c11 */ /* 0x000fe2000f8e08ff */
[----:B------:R-:W-:Y:S01]  /*3a30*/  BSSY B0, `(.L_x_66) ;  /* 0x000001d000007945 */ /* 0x000fe20003800000 */
[----:B------:R-:W-:-:S02]  /*3a40*/  F2FP.RELU.F16.F32.PACK_AB R5, R20, R15 ;  /* 0x0000000f1405723e */ /* 0x000fc400000008ff */
[----:B------:R-:W-:Y:S02]  /*3a50*/  F2FP.RELU.F16.F32.PACK_AB R6, R24, R21 ;  /* 0x000000151806723e */ /* 0x000fe400000008ff */
[----:B------:R-:W-:Y:S02]  /*3a60*/  F2FP.RELU.F16.F32.PACK_AB R7, R26, R25 ;  /* 0x000000191a07723e */ /* 0x000fe400000008ff */
[----:B------:R-:W-:Y:S02]  /*3a70*/  F2FP.RELU.F16.F32.PACK_AB R29, R30, R31 ;  /* 0x0000001f1e1d723e */ /* 0x000fe400000008ff */
[----:B------:R-:W-:Y:S01]  /*3a80*/  F2FP.RELU.F16.F32.PACK_AB R28, R28, R27 ;  /* 0x0000001b1c1c723e */ /* 0x000fe200000008ff */
[----:B------:R1:W-:Y:S01]  /*3a90*/  STSM.16.M88.4 [R3+0x200], R4 ;  /* 0x0002000403007844 */ /* 0x0003e20000000200 */
[----:B------:R-:W-:Y:S02]  /*3aa0*/  F2FP.RELU.F16.F32.PACK_AB R30, R32, R33 ;  /* 0x00000021201e723e */ /* 0x000fe400000008ff */
        /* <DEDUP_REMOVED lines=14> */
[----:B------:R-:W-:Y:S02]  /*3b90*/  UIADD3 UR4, UR4, 0x200, URZ ;  /* 0x0000020004047890 */ /* 0x000fe4000fffe03f */
[----:B------:R-:W-:Y:S01]  /*3ba0*/  UIADD3.X UR13, URZ, UR57, URZ, UP0, !UPT ;  /* 0x000000393f0d7290 */ /* 0x000fe200087fe43f */
[----:B------:R-:W-:Y:S01]  /*3bb0*/  UMOV UR6, UR46 ;  /* 0x0000002e00067c82 */ /* 0x000fe20008000000 */
[----:B------:R-:W-:-:S07]  /*3bc0*/  UMOV UR7, UR47 ;  /* 0x0000002f00077c82 */ /* 0x000fce0008000000 */
[----:B------:R2:W-:Y:S01]  /*3bd0*/  UTMASTG.3D [UR4], [UR12] ;  /* 0x000000040c0073b5 */ /* 0x0005e20008010000 */
[----:B------:R0:W-:Y:S01]  /*3be0*/  UTMACMDFLUSH ;  /* 0x00000000000079b7 */ /* 0x0001e20000000000 */
[----:B--2---:R-:W-:-:S04]  /*3bf0*/  DEPBAR.LE SB0, 0x1 ;  /* 0x000080400000791a */ /* 0x004fc80000000000 */
.L_x_67:
[----:B------:R-:W-:Y:S05]  /*3c00*/  BSYNC B0 ;  /* 0x0000000000007941 */ /* 0x000fea0003800000 */
.L_x_66:
[----:B------:R-:W-:Y:S06]  /*3c10*/  BAR.SYNC.DEFER_BLOCKING 0x1, 0x100 ;  /* 0x0044000000007b1d */ /* 0x000fec0000010000 */
[----:B------:R-:W-:Y:S04]  /*3c20*/  BSSY B0, `(.L_x_68) ;  /* 0x0000009000007945 */ /* 0x000fe80003800000 */
[----:B------:R-:W-:Y:S05]  /*3c30*/  @P1 BRA `(.L_x_69) ;  /* 0x00000000001c1947 */ /* 0x000fea0003800000 */
[----:B------:R-:W-:-:S13]  /*3c40*/  ISETP.NE.AND P0, PT, R69, 0x3, PT ;  /* 0x000000034500780c */ /* 0x000fda0003f05270 */
[----:B------:R-:W-:Y:S05]  /*3c50*/  @!P0 BRA `(.L_x_70) ;  /* 0x0000000000048947 */ /* 0x000fea0003800000 */
[----:B------:R-:W-:Y:S01]  /*3c60*/  BPT.TRAP 0x1 ;  /* 0x000000040000795c */ /* 0x000fe20000300000 */
.L_x_70:
[----:B------:R-:W-:-:S04]  /*3c70*/  ULEA UR4, UR38, UR52, 0x3 ;  /* 0x0000003426047291 */ /* 0x000fc8000f8e183f */
[----:B------:R-:W-:-:S04]  /*3c80*/  UIADD3 UR4, UR4, 0x98, URZ ;  /* 0x0000009804047890 */ /* 0x000fc8000fffe03f */
[----:B------:R-:W-:-:S09]  /*3c90*/  UPRMT UR4, UR51, 0x654, UR4 ;  /* 0x0000065433047896 */ /* 0x000fd20008000004 */
[----:B------:R-:W-:Y:S03]  /*3ca0*/  SYNCS.ARRIVE.TRANS64.RED.A1T0 RZ, [UR4], RZ ;  /* 0x000000ffffff79a7 */ /* 0x000fe60008100404 */
.L_x_69:
[----:B------:R-:W-:Y:S05]  /*3cb0*/  BSYNC B0 ;  /* 0x0000000000007941 */ /* 0x000fea0003800000 */
.L_x_68:
[----:B------:R-:W-:Y:S01]  /*3cc0*/  IADD3 R16, P0, R16, UR36, RZ ;  /* 0x0000002410107c10 */ /* 0x000fe2000ff1e0ff */
[----:B------:R-:W-:Y:S01]  /*3cd0*/  ULDC.64 UR4, c[0x0][0x8f8] ;  /* 0x00023e0000047ab9 */ /* 0x000fe20000000a00 */
[----:B------:R-:W-:Y:S01]  /*3ce0*/  UIADD3 UR38, UR38, 0x1, URZ ;  /* 0x0000000126267890 */ /* 0x000fe2000fffe03f */
[----:B-1----:R-:W-:Y:S01]  /*3cf0*/  PRMT R3, RZ, 0x7610, R3 ;  /* 0x00007610ff037816 */ /* 0x002fe20000000003 */
[----:B------:R-:W-:Y:S01]  /*3d00*/  UMOV UR47, 0xffffffff ;  /* 0xffffffff002f7882 */ /* 0x000fe20000000000 */
[----:B------:R-:W-:Y:S01]  /*3d10*/  IADD3.X R17, R17, UR41, RZ, P0, !PT ;  /* 0x0000002911117c10 */ /* 0x000fe200087fe4ff */
[----:B------:R-:W-:Y:S01]  /*3d20*/  UISETP.NE.AND UP0, UPT, UR38, 0x3, UPT ;  /* 0x000000032600788c */ /* 0x000fe2000bf05270 */
[----:B------:R-:W-:Y:S01]  /*3d30*/  ISETP.GE.U32.AND P0, PT, R16, UR4, PT ;  /* 0x0000000410007c0c */ /* 0x000fe2000bf06070 */
[----:B------:R-:W-:Y:S02]  /*3d40*/  IMAD.MOV.U32 R62, RZ, RZ, -0x1 ;  /* 0xffffffffff3e7424 */ /* 0x000fe400078e00ff */
[----:B------:R-:W-:Y:S01]  /*3d50*/  USEL UR38, UR38, URZ, UP0 ;  /* 0x0000003f26267287 */ /* 0x000fe20008000000 */
[----:B------:R-:W-:Y:S01]  /*3d60*/  ISETP.GE.U32.AND.EX P0, PT, R17, UR5, PT, P0 ;  /* 0x0000000511007c0c */ /* 0x000fe2000bf06100 */
[----:B------:R-:W-:-:S12]  /*3d70*/  IMAD.MOV.U32 R64, RZ, RZ, -0x1 ;  /* 0xffffffffff407424 */ /* 0x000fd800078e00ff */
[----:B------:R-:W-:Y:S05]  /*3d80*/  @P0 BRA `(.L_x_71) ;  /* 0x0000000400680947 */ /* 0x000fea0003800000 */
[----:B------:R-:W1:Y:S01]  /*3d90*/  S2R R23, SR_CTAID.X ;  /* 0x0000000000177919 */ /* 0x000e620000002500 */
[----:B------:R-:W2:Y:S01]  /*3da0*/  LDC.64 R10, c[0x0][0x8d0] ;  /* 0x00023400ff0a7b82 */ /* 0x000ea20000000a00 */
[----:B------:R-:W-:Y:S01]  /*3db0*/  ULDC UR4, c[0x0][0x150] ;  /* 0x0000540000047ab9 */ /* 0x000fe20000000800 */
[----:B------:R-:W-:Y:S01]  /*3dc0*/  IMAD.MOV.U32 R8, RZ, RZ, R16 ;  /* 0x000000ffff087224 */ /* 0x000fe200078e0010 */
[----:B------:R-:W3:Y:S01]  /*3dd0*/  S2R R25, SR_CTAID.Y ;  /* 0x0000000000197919 */ /* 0x000ee20000002600 */
[----:B------:R-:W-:-:S04]  /*3de0*/  IMAD.MOV.U32 R9, RZ, RZ, R17 ;  /* 0x000000ffff097224 */ /* 0x000fc800078e0011 */
[----:B------:R-:W4:Y:S08]  /*3df0*/  LDC R26, c[0x0][0x144] ;  /* 0x00005100ff1a7b82 */ /* 0x000f300000000800 */
[----:B------:R-:W3:Y:S08]  /*3e00*/  LDC R12, c[0x0][0x8d8] ;  /* 0x00023600ff0c7b82 */ /* 0x000ef00000000800 */
[----:B------:R-:W3:Y:S01]  /*3e10*/  LDC.64 R20, c[0x0][0x8c8] ;  /* 0x00023200ff147b82 */ /* 0x000ee20000000a00 */
[----:B--2---:R-:W-:-:S04]  /*3e20*/  ISETP.NE.U32.AND P0, PT, R10, RZ, PT ;  /* 0x000000ff0a00720c */ /* 0x004fc80003f05070 */
[----:B------:R-:W-:Y:S02]  /*3e30*/  ISETP.NE.AND.EX P0, PT, R11, RZ, PT, P0 ;  /* 0x000000ff0b00720c */ /* 0x000fe40003f05300 */
[----:B-1----:R-:W-:-:S05]  /*3e40*/  I2FP.F32.U32 R3, R23 ;  /* 0x0000001700037245 */ /* 0x002fca0000201000 */
[----:B------:R-:W-:-:S04]  /*3e50*/  FMUL R3, R3, UR4 ;  /* 0x0000000403037c20 */ /* 0x000fc80008400000 */
[----:B------:R1:W2:Y:S02]  /*3e60*/  F2I.U32.TRUNC.NTZ R24, R3 ;  /* 0x0000000300187305 */ /* 0x0002a4000020f000 */
[----:B----4-:R-:W-:Y:S05]  /*3e70*/  @!P0 BRA `(.L_x_72) ;  /* 0x0000000000288947 */ /* 0x010fea0003800000 */
[----:B-1----:R-:W1:Y:S02]  /*3e80*/  LDC R3, c[0x0][0x8dc] ;  /* 0x00023700ff037b82 */ /* 0x002e640000000800 */
        /* <DEDUP_REMOVED lines=9> */
.L_x_72:
[-CC-:B---3--:R-:W-:Y:S01]  /*3f20*/  SHF.R.U64 R32, R8, R12.reuse, R9.reuse ;  /* 0x0000000c08207219 */ /* 0x188fe20000001209 */
[----:B------:R-:W3:Y:S01]  /*3f30*/  LDC.64 R14, c[0x0][0x8e8] ;  /* 0x00023a00ff0e7b82 */ /* 0x000ee20000000a00 */
[----:B-1----:R-:W-:Y:S01]  /*3f40*/  SHF.R.U32.HI R3, RZ, R12, R9 ;  /* 0x0000000cff037219 */ /* 0x002fe20000011609 */
[----:B--2---:R-:W-:Y:S01]  /*3f50*/  IMAD.MOV R24, RZ, RZ, -R24 ;  /* 0x000000ffff187224 */ /* 0x004fe200078e0a18 */
[----:B------:R-:W-:Y:S01]  /*3f60*/  IADD3 R7, P0, RZ, -R32, RZ ;  /* 0x80000020ff077210 */ /* 0x000fe20007f1e0ff */
[----:B------:R-:W-:Y:S02]  /*3f70*/  ULDC UR4, c[0x0][0x154] ;  /* 0x0000550000047ab9 */ /* 0x000fe40000000800 */
[----:B------:R-:W-:Y:S02]  /*3f80*/  IMAD R23, R26, R24, R23 ;  /* 0x000000181a177224 */ /* 0x000fe400078e0217 */
[----:B------:R-:W1:Y:S01]  /*3f90*/  LDC R8, c[0x0][0x8c0] ;  /* 0x00023000ff087b82 */ /* 0x000e620000000800 */
[----:B------:R-:W-:-:S02]  /*3fa0*/  IMAD.X R3, RZ, RZ, ~R3, P0 ;  /* 0x000000ffff037224 */ /* 0x000fc400000e0e03 */
[----:B------:R-:W-:-:S04]  /*3fb0*/  IMAD.WIDE.U32 R4, R7, R20, R16 ;  /* 0x0000001407047225 */ /* 0x000fc800078e0010 */
[----:B------:R-:W-:Y:S01]  /*3fc0*/  IMAD R6, R3, R20, RZ ;  /* 0x0000001403067224 */ /* 0x000fe200078e02ff */
[----:B------:R-:W2:Y:S03]  /*3fd0*/  LDC R28, c[0x0][0x8b0] ;  /* 0x00022c00ff1c7b82 */ /* 0x000ea60000000800 */
[----:B------:R-:W-:Y:S02]  /*3fe0*/  IMAD R3, R7, R21, R6 ;  /* 0x0000001507037224 */ /* 0x000fe400078e0206 */
[----:B------:R-:W-:Y:S02]  /*3ff0*/  IMAD.MOV.U32 R7, RZ, RZ, 0x1 ;  /* 0x00000001ff077424 */ /* 0x000fe400078e00ff */
[----:B------:R-:W-:Y:S01]  /*4000*/  IMAD.IADD R3, R5, 0x1, R3 ;  /* 0x0000000105037824 */ /* 0x000fe200078e0203 */
[----:B------:R-:W4:Y:S01]  /*4010*/  LDC R30, c[0x0][0x900] ;  /* 0x00024000ff1e7b82 */ /* 0x000f220000000800 */
[----:B------:R-:W-:-:S02]  /*4020*/  I2FP.F32.U32 R5, R25 ;  /* 0x0000001900057245 */ /* 0x000fc40000201000 */
[----:B---3--:R-:W-:-:S03]  /*4030*/  ISETP.NE.U32.AND P0, PT, R14, RZ, PT ;  /* 0x000000ff0e00720c */ /* 0x008fc60003f05070 */
[----:B------:R-:W-:Y:S01]  /*4040*/  FMUL R6, R5, UR4 ;  /* 0x0000000405067c20 */ /* 0x000fe20008400000 */
[----:B------:R-:W-:Y:S01]  /*4050*/  ISETP.NE.AND.EX P0, PT, R15, RZ, PT, P0 ;  /* 0x000000ff0f00720c */ /* 0x000fe20003f05300 */
[----:B------:R-:W3:Y:S01]  /*4060*/  LDC R24, c[0x0][0x148] ;  /* 0x00005200ff187b82 */ /* 0x000ee20000000800 */
[-CC-:B-1----:R-:W-:Y:S01]  /*4070*/  SHF.R.U64 R12, R4, R8.reuse, R3.reuse ;  /* 0x00000008040c7219 */ /* 0x182fe20000001203 */
[----:B------:R1:W1:Y:S01]  /*4080*/  F2I.U32.TRUNC.NTZ R20, R6 ;  /* 0x0000000600147305 */ /* 0x000262000020f000 */
[----:B------:R-:W-:Y:S01]  /*4090*/  SHF.R.U32.HI R3, RZ, R8, R3 ;  /* 0x00000008ff037219 */ /* 0x000fe20000011603 */
[----:B------:R-:W-:-:S04]  /*40a0*/  IMAD.MOV.U32 R5, RZ, RZ, -0x1 ;  /* 0xffffffffff057424 */ /* 0x000fc800078e00ff */
[----:B------:R-:W1:Y:S01]  /*40b0*/  LDC R21, c[0x0][0x8a8] ;  /* 0x00022a00ff157b82 */ /* 0x000e620000000800 */
[-CC-:B--2---:R-:W-:Y:S02]  /*40c0*/  SHF.R.U64 R10, R12, R28.reuse, R3.reuse ;  /* 0x0000001c0c0a7219 */ /* 0x184fe40000001203 */
[----:B------:R-:W-:-:S05]  /*40d0*/  SHF.R.U32.HI R3, RZ, R28, R3 ;  /* 0x0000001cff037219 */ /* 0x000fca0000011603 */
[----:B------:R-:W2:Y:S01]  /*40e0*/  LDC R26, c[0x0][0x8f0] ;  /* 0x00023c00ff1a7b82 */ /* 0x000ea20000000800 */
[-C--:B----4-:R-:W-:Y:S02]  /*40f0*/  SHF.L.U32 R4, R5, R30.reuse, RZ ;  /* 0x0000001e05047219 */ /* 0x090fe400000006ff */
[-CC-:B------:R-:W-:Y:S02]  /*4100*/  SHF.R.U64 R13, R10, R30.reuse, R3.reuse ;  /* 0x0000001e0a0d7219 */ /* 0x180fe40000001203 */
[----:B------:R-:W-:Y:S02]  /*4110*/  SHF.R.U32.HI R5, RZ, R30, R3 ;  /* 0x0000001eff057219 */ /* 0x000fe40000011603 */
[----:B------:R-:W-:Y:S01]  /*4120*/  LOP3.LUT R27, RZ, R4, RZ, 0x33, !PT ;  /* 0x00000004ff1b7212 */ /* 0x000fe200078e33ff */
[----:B------:R-:W4:Y:S01]  /*4130*/  LDC R29, c[0x0][0x8e0] ;  /* 0x00023800ff1d7b82 */ /* 0x000f220000000800 */
[----:B------:R-:W-:Y:S01]  /*4140*/  SHF.L.U32 R30, R7, R30, RZ ;  /* 0x0000001e071e7219 */ /* 0x000fe200000006ff */
[----:B------:R-:W-:-:S06]  /*4150*/  IMAD.MOV.U32 R4, RZ, RZ, R13 ;  /* 0x000000ffff047224 */ /* 0x000fcc00078e000d */
[----:B------:R-:W1:Y:S01]  /*4160*/  LDC R31, c[0x0][0x8b8] ;  /* 0x00022e00ff1f7b82 */ /* 0x000e620000000800 */
[----:B------:R-:W-:Y:S05]  /*4170*/  @!P0 BRA `(.L_x_73) ;  /* 0x0000000000288947 */ /* 0x000fea0003800000 */
[----:B------:R-:W5:Y:S02]  /*4180*/  LDC R4, c[0x0][0x8f4] ;  /* 0x00023d00ff047b82 */ /* 0x000f640000000800 */
[----:B-----5:R-:W-:-:S05]  /*4190*/  IADD3 R3, P0, R13, R4, RZ ;  /* 0x000000040d037210 */ /* 0x020fca0007f1e0ff */
[----:B------:R-:W-:-:S04]  /*41a0*/  IMAD.X R11, RZ, RZ, R5, P0 ;  /* 0x000000ffff0b7224 */ /* 0x000fc800000e0605 */
[----:B------:R-:W-:-:S04]  /*41b0*/  IMAD.WIDE.U32 R4, R11, R14, RZ ;  /* 0x0000000e0b047225 */ /* 0x000fc800078e00ff */
[----:B-1----:R-:W-:-:S04]  /*41c0*/  IMAD.WIDE.U32 R6, P0, R3, R15, R4 ;  /* 0x0000000f03067225 */ /* 0x002fc80007800004 */
[----:B------:R-:W-:-:S04]  /*41d0*/  IMAD.WIDE.U32 R4, R3, R14, RZ ;  /* 0x0000000e03047225 */ /* 0x000fc800078e00ff */
[----:B------:R-:W-:Y:S01]  /*41e0*/  IMAD.X R9, RZ, RZ, RZ, P0 ;  /* 0x000000ffff097224 */ /* 0x000fe200000e06ff */
[----:B------:R-:W-:Y:S01]  /*41f0*/  IADD3 RZ, P0, R5, R6, RZ ;  /* 0x0000000605ff7210 */ /* 0x000fe20007f1e0ff */
[----:B------:R-:W-:-:S04]  /*4200*/  IMAD.MOV.U32 R8, RZ, RZ, R7 ;  /* 0x000000ffff087224 */ /* 0x000fc800078e0007 */
[----:B------:R-:W-:-:S08]  /*4210*/  IMAD.WIDE.U32.X R4, R11, R15, R8, P0 ;  /* 0x0000000f0b047225 */ /* 0x000fd000000e0408 */
.L_x_73:
[----:B------:R-:W-:Y:S01]  /*4220*/  ISETP.NE.AND P0, PT, R2, 0x1, PT ;  /* 0x000000010200780c */ /* 0x000fe20003f05270 */
[----:B-1----:R-:W-:Y:S01]  /*4230*/  IMAD.MOV R20, RZ, RZ, -R20 ;  /* 0x000000ffff147224 */ /* 0x002fe200078e0a14 */
[----:B--2---:R-:W-:Y:S01]  /*4240*/  SHF.R.U64 R3, R4, R26, R5 ;  /* 0x0000001a04037219 */ /* 0x004fe20000001205 */
[----:B------:R-:W-:Y:S01]  /*4250*/  VIADD R5, R21, 0xffffffff ;  /* 0xffffffff15057836 */ /* 0x000fe20000000000 */
[----:B------:R-:W-:Y:S02]  /*4260*/  LOP3.LUT R62, R10, R27, RZ, 0xc0, !PT ;  /* 0x0000001b0a3e7212 */ /* 0x000fe400078ec0ff */
[----:B------:R-:W-:Y:S01]  /*4270*/  R2UR UR47, R32 ;  /* 0x00000000202f72ca */ /* 0x000fe200000e0000 */
[----:B------:R-:W-:Y:S01]  /*4280*/  IMAD.MOV R4, RZ, RZ, -R3 ;  /* 0x000000ffff047224 */ /* 0x000fe200078e0a03 */
[----:B------:R-:W-:Y:S01]  /*4290*/  LOP3.LUT R12, R12, R5, RZ, 0xc0, !PT ;  /* 0x000000050c0c7212 */ /* 0x000fe200078ec0ff */
[----:B------:R-:W-:Y:S02]  /*42a0*/  IMAD R62, R30, R3, R62 ;  /* 0x000000031e3e7224 */ /* 0x000fe400078e023e */
[----:B----4-:R-:W-:-:S02]  /*42b0*/  IMAD R3, R4, R29, R13 ;  /* 0x0000001d04037224 */ /* 0x010fc400078e020d */
[----:B---3--:R-:W-:Y:S02]  /*42c0*/  @P0 IMAD R23, R24, R20, R25 ;  /* 0x0000001418170224 */ /* 0x008fe400078e0219 */
[----:B------:R-:W-:Y:S02]  /*42d0*/  IMAD R3, R3, R21, R12 ;  /* 0x0000001503037224 */ /* 0x000fe400078e020c */
[----:B------:R-:W-:Y:S02]  /*42e0*/  IMAD R62, R62, R31, R23 ;  /* 0x0000001f3e3e7224 */ /* 0x000fe400078e0217 */
[----:B------:R-:W-:-:S03]  /*42f0*/  IMAD.MOV.U32 R4, RZ, RZ, 0x1 ;  /* 0x00000001ff047424 */ /* 0x000fc600078e00ff */
[----:B------:R-:W-:Y:S02]  /*4300*/  SEL R64, R3, R62, !P0 ;  /* 0x0000003e03407207 */ /* 0x000fe40004000000 */
[----:B------:R-:W-:Y:S02]  /*4310*/  SEL R62, R62, R3, !P0 ;  /* 0x000000033e3e7207 */ /* 0x000fe40004000000 */
[----:B------:R-:W-:-:S07]  /*4320*/  PRMT R3, R4, 0x7610, R3 ;  /* 0x0000761004037816 */ /* 0x000fce0000000003 */
.L_x_71:
[----:B------:R-:W-:Y:S01]  /*4330*/  UIADD3 UR48, UR9, 0x1, URZ ;  /* 0x0000000109307890 */ /* 0x000fe2000fffe03f */
[----:B------:R-:W-:Y:S01]  /*4340*/  LOP3.LUT P0, RZ, R3, 0xff, RZ, 0xc0, !PT ;  /* 0x000000ff03ff7812 */ /* 0x000fe2000780c0ff */
[----:B------:R-:W-:Y:S01]  /*4350*/  ULOP3.LUT UR43, UR8, 0x7, URZ, 0xc0, !UPT ;  /* 0x00000007082b7892 */ /* 0x000fe2000f8ec03f */
[----:B------:R-:W-:Y:S01]  /*4360*/  IMAD.MOV.U32 R63, RZ, RZ, R0 ;  /* 0x000000ffff3f7224 */ /* 0x000fe200078e0000 */
[----:B------:R-:W-:Y:S02]  /*4370*/  UISETP.NE.AND UP0, UPT, UR48, 0x3, UPT ;  /* 0x000000033000788c */ /* 0x000fe4000bf05270 */
[----:B------:R-:W-:Y:S02]  /*4380*/  UIADD3 UR39, UR39, 0x2, URZ ;  /* 0x0000000227277890 */ /* 0x000fe4000fffe03f */
[----:B------:R-:W-:Y:S02]  /*4390*/  USEL UR49, URZ, 0x1, UP0 ;  /* 0x000000013f317887 */ /* 0x000fe40008000000 */
[----:B------:R-:W-:-:S02]  /*43a0*/  USEL UR48, UR48, URZ, UP0 ;  /* 0x0000003f30307287 */ /* 0x000fc40008000000 */
[----:B------:R-:W-:Y:S02]  /*43b0*/  ULOP3.LUT UR49, UR10, UR49, URZ, 0x3c, !UPT ;  /* 0x000000310a317292 */ /* 0x000fe4000f8e3c3f */
[----:B------:R-:W-:Y:S10]  /*43c0*/  @P0 BRA `(.L_x_74) ;  /* 0xffffffd000540947 */ /* 0x000ff4000383ffff */
[----:B------:R-:W-:-:S13]  /*43d0*/  PLOP3.LUT P0, PT, PT, PT, PT, 0x8, 0x0 ;  /* 0x000000000000781c */ /* 0x000fda0003f0e170 */
.L_x_19:
[----:B------:R-:W-:Y:S05]  /*43e0*/  @P0 BRA `(.L_x_11) ;  /* 0x0000002800ec0947 */ /* 0x000fea0003800000 */
[----:B------:R-:W-:Y:S01]  /*43f0*/  ULDC.64 UR6, c[0x0][0x588] ;  /* 0x0001620000067ab9 */ /* 0x000fe20000000a00 */
[----:B------:R-:W-:Y:S01]  /*4400*/  ISETP.NE.U32.AND P1, PT, R70, RZ, PT ;  /* 0x000000ff4600720c */ /* 0x000fe20003f25070 */
[----:B------:R-:W-:-:S04]  /*4410*/  DEPBAR.LE SB0, 0x0 ;  /* 0x000080000000791a */ /* 0x000fc80000000000 */
[----:B------:R-:W-:Y:S01]  /*4420*/  ISETP.NE.U32.AND P0, PT, RZ, UR6, PT ;  /* 0x00000006ff007c0c */ /* 0x000fe2000bf05070 */
[----:B------:R-:W-:Y:S01]  /*4430*/  BSSY B0, `(.L_x_75) ;  /* 0x0000015000007945 */ /* 0x000fe20003800000 */
[----:B------:R-:W-:Y:S02]  /*4440*/  ISETP.NE.AND.EX P1, PT, R71, RZ, PT, P1 ;  /* 0x000000ff4700720c */ /* 0x000fe40003f25310 */
[----:B------:R-:W-:-:S13]  /*4450*/  ISETP.NE.AND.EX P0, PT, RZ, UR7, PT, P0 ;  /* 0x00000007ff007c0c */ /* 0x000fda000bf05300 */
[----:B------:R-:W-:Y:S05]  /*4460*/  @P0 BRA P1, `(.L_x_76) ;  /* 0x0000000000440947 */ /* 0x000fea0000800000 */
[----:B------:R-:W-:-:S04]  /*4470*/  ISETP.NE.U32.AND P0, PT, R70, RZ, PT ;  /* 0x000000ff4600720c */ /* 0x000fc80003f05070 */
[----:B------:R-:W-:-:S13]  /*4480*/  ISETP.NE.AND.EX P0, PT, R71, RZ, PT, P0 ;  /* 0x000000ff4700720c */ /* 0x000fda0003f05300 */
[----:B------:R-:W-:Y:S05]  /*4490*/  @!P0 BRA `(.L_x_77) ;  /* 0x00000000002c8947 */ /* 0x000fea0003800000 */
[----:B------:R-:W-:-:S13]  /*44a0*/  LOP3.LUT P0, RZ, R56, 0xff, RZ, 0xc0, !PT ;  /* 0x000000ff38ff7812 */ /* 0x000fda000780c0ff */
[----:B------:R-:W-:Y:S05]  /*44b0*/  @!P0 BRA `(.L_x_78) ;  /* 0x0000000000108947 */ /* 0x000fea0003800000 */
[----:B-----5:R-:W-:-:S13]  /*44c0*/  FSETP.NEU.AND P0, PT, R57, RZ, PT ;  /* 0x000000ff3900720b */ /* 0x020fda0003f0d000 */
[----:B------:R-:W-:Y:S05]  /*44d0*/  @!P0 BREAK B0 ;  /* 0x0000000000008942 */ /* 0x000fea0003800000 */
[----:B------:R-:W-:Y:S05]  /*44e0*/  @P0 BRA `(.L_x_76) ;  /* 0x0000000000240947 */ /* 0x000fea0003800000 */
[----:B------:R-:W-:Y:S05]  /*44f0*/  BRA `(.L_x_11) ;  /* 0x0000002800a87947 */ /* 0x000fea0003800000 */
.L_x_78:
[----:B------:R-:W-:-:S04]  /*4500*/  ISETP.NE.U32.AND P0, PT, RZ, UR6, PT ;  /* 0x00000006ff007c0c */ /* 0x000fc8000bf05070 */
[----:B------:R-:W-:-:S13]  /*4510*/  ISETP.NE.AND.EX P0, PT, RZ, UR7, PT, P0 ;  /* 0x00000007ff007c0c */ /* 0x000fda000bf05300 */
[----:B------:R-:W-:Y:S05]  /*4520*/  @!P0 BREAK B0 ;  /* 0x0000000000008942 */ /* 0x000fea0003800000 */
[----:B------:R-:W-:Y:S05]  /*4530*/  @P0 BRA `(.L_x_76) ;  /* 0x0000000000100947 */ /* 0x000fea0003800000 */
[----:B------:R-:W-:Y:S05]  /*4540*/  BRA `(.L_x_11) ;  /* 0x0000002800947947 */ /* 0x000fea0003800000 */
.L_x_77:
[----:B-----5:R-:W-:-:S13]  /*4550*/  FSETP.NEU.AND P0, PT, R57, RZ, PT ;  /* 0x000000ff3900720b */ /* 0x020fda0003f0d000 */
[----:B------:R-:W-:Y:S05]  /*4560*/  @!P0 BREAK B0 ;  /* 0x0000000000008942 */ /* 0x000fea0003800000 */
[----:B------:R-:W-:Y:S05]  /*4570*/  @!P0 BRA `(.L_x_11) ;  /* 0x0000002800888947 */ /* 0x000fea0003800000 */
.L_x_76:
[----:B------:R-:W-:Y:S05]  /*4580*/  BSYNC B0 ;  /* 0x0000000000007941 */ /* 0x000fea0003800000 */
.L_x_75:
[----:B------:R-:W-:-:S04]  /*4590*/  LOP3.LUT R19, R19, 0x1, RZ, 0xfc, !PT ;  /* 0x0000000113137812 */ /* 0x000fc800078efcff */
[----:B------:R-:W-:-:S13]  /*45a0*/  ISETP.NE.AND P0, PT, R19, 0x3, PT ;  /* 0x000000031300780c */ /* 0x000fda0003f05270 */
[----:B------:R-:W-:Y:S05]  /*45b0*/  @!P0 BRA `(.L_x_79) ;  /* 0x0000000000048947 */ /* 0x000fea0003800000 */
[----:B------:R-:W-:Y:S01]  /*45c0*/  BPT.TRAP 0x1 ;  /* 0x000000040000795c */ /* 0x000fe20000300000 */
.L_x_79:
[----:B------:R-:W3:Y:S01]  /*45d0*/  S2UR UR5, SR_CgaCtaId ;  /* 0x00000000000579c3 */ /* 0x000ee20000008800 */
[----:B------:R-:W-:Y:S02]  /*45e0*/  UMOV UR4, 0x400 ;  /* 0x0000040000047882 */ /* 0x000fe40000000000 */
[----:B---3--:R-:W-:-:S04]  /*45f0*/  ULEA UR4, UR5, UR4, 0x18 ;  /* 0x0000000405047291 */ /* 0x008fc8000f8ec03f */
[----:B------:R-:W-:-:S04]  /*4600*/  ULEA UR4, UR38, UR4, 0x3 ;  /* 0x0000000426047291 */ /* 0x000fc8000f8e183f */
[----:B------:R-:W-:-:S04]  /*4610*/  UIADD3 UR4, UR4, 0x98, URZ ;  /* 0x0000009804047890 */ /* 0x000fc8000fffe03f */
[----:B------:R-:W-:-:S09]  /*4620*/  UPRMT UR4, UR5, 0x654, UR4 ;  /* 0x0000065405047896 */ /* 0x000fd20008000004 */
[----:B------:R-:W-:Y:S01]  /*4630*/  SYNCS.ARRIVE.TRANS64.RED.A1T0 RZ, [UR4], RZ ;  /* 0x000000ffffff79a7 */ /* 0x000fe20008100404 */
[----:B------:R-:W-:Y:S05]  /*4640*/  BRA `(.L_x_11) ;  /* 0x0000002800547947 */ /* 0x000fea0003800000 */
.L_x_10:
[----:B------:R-:W-:Y:S01]  /*4650*/  ULDC.64 UR4, c[0x0][0x8f8] ;  /* 0x00023e0000047ab9 */ /* 0x000fe20000000a00 */
[----:B------:R-:W-:Y:S01]  /*4660*/  PRMT R10, RZ, 0x7610, R10 ;  /* 0x00007610ff0a7816 */ /* 0x000fe2000000000a */
[----:B------:R-:W-:Y:S01]  /*4670*/  IMAD.MOV.U32 R13, RZ, RZ, -0x1 ;  /* 0xffffffffff0d7424 */ /* 0x000fe200078e00ff */
[----:B------:R-:W-:Y:S01]  /*4680*/  ISETP.GE.U32.AND P1, PT, R16, UR4, PT ;  /* 0x0000000410007c0c */ /* 0x000fe2000bf26070 */
[----:B------:R-:W-:Y:S02]  /*4690*/  IMAD.MOV.U32 R7, RZ, RZ, -0x1 ;  /* 0xffffffffff077424 */ /* 0x000fe400078e00ff */
[----:B------:R-:W-:Y:S01]  /*46a0*/  IMAD.MOV.U32 R6, RZ, RZ, -0x1 ;  /* 0xffffffffff067424 */ /* 0x000fe200078e00ff */
[----:B------:R-:W-:-:S13]  /*46b0*/  ISETP.GE.U32.AND.EX P1, PT, R17, UR5, PT, P1 ;  /* 0x0000000511007c0c */ /* 0x000fda000bf26110 */
        /* <DEDUP_REMOVED lines=19> */
.L_x_81:
[--C-:B------:R-:W-:Y:S01]  /*47f0*/  SHF.R.U64 R14, R12, R20, R13.reuse ;  /* 0x000000140c0e7219 */ /* 0x100fe2000000120d */
[----:B------:R-:W1:Y:S01]  /*4800*/  LDC R26, c[0x0][0x8c0] ;  /* 0x00023000ff1a7b82 */ /* 0x000e620000000800 */
[----:B------:R-:W-:Y:S01]  /*4810*/  I2FP.F32.U32 R7, R8 ;  /* 0x0000000800077245 */ /* 0x000fe20000201000 */
[----:B------:R-:W-:Y:S01]  /*4820*/  ULDC UR4, c[0x0][0x150] ;  /* 0x0000540000047ab9 */ /* 0x000fe20000000800 */
[----:B------:R-:W-:Y:S02]  /*4830*/  SHF.R.U32.HI R6, RZ, R20, R13 ;  /* 0x00000014ff067219 */ /* 0x000fe4000001160d */
[----:B------:R-:W-:Y:S01]  /*4840*/  IADD3 R9, P1, RZ, -R14, RZ ;  /* 0x8000000eff097210 */ /* 0x000fe20007f3e0ff */
[----:B------:R-:W-:Y:S01]  /*4850*/  FMUL R13, R7, UR4 ;  /* 0x00000004070d7c20 */ /* 0x000fe20008400000 */
[----:B------:R-:W-:Y:S01]  /*4860*/  ULDC UR4, c[0x0][0x154] ;  /* 0x0000550000047ab9 */ /* 0x000fe20000000800 */
[----:B------:R-:W2:Y:S02]  /*4870*/  LDC.64 R28, c[0x0][0x8e8] ;  /* 0x00023a00ff1c7b82 */ /* 0x000ea40000000a00 */
[----:B------:R-:W-:-:S02]  /*4880*/  IMAD.X R11, RZ, RZ, ~R6, P1 ;  /* 0x000000ffff0b7224 */ /* 0x000fc400008e0e06 */
[----:B------:R-:W3:Y:S01]  /*4890*/  F2I.U32.TRUNC.NTZ R13, R13 ;  /* 0x0000000d000d7305 */ /* 0x000ee2000020f000 */
[----:B------:R-:W-:-:S03]  /*48a0*/  IMAD.WIDE.U32 R6, R9, R24, R16 ;  /* 0x0000001809067225 */ /* 0x000fc600078e0010 */
[----:B------:R-:W4:Y:S01]  /*48b0*/  LDC R15, c[0x0][0x144] ;  /* 0x00005100ff0f7b82 */ /* 0x000f220000000800 */
[----:B------:R-:W-:-:S04]  /*48c0*/  IMAD R10, R11, R24, RZ ;  /* 0x000000180b0a7224 */ /* 0x000fc800078e02ff */
[----:B------:R-:W-:Y:S02]  /*48d0*/  IMAD R9, R9, R25, R10 ;  /* 0x0000001909097224 */ /* 0x000fe400078e020a */
[----:B------:R-:W-:Y:S01]  /*48e0*/  IMAD.MOV.U32 R10, RZ, RZ, -0x1 ;  /* 0xffffffffff0a7424 */ /* 0x000fe200078e00ff */
[----:B------:R-:W5:Y:S01]  /*48f0*/  LDC R20, c[0x0][0x8b0] ;  /* 0x00022c00ff147b82 */ /* 0x000f620000000800 */
[----:B------:R-:W-:Y:S01]  /*4900*/  IMAD.IADD R7, R7, 0x1, R9 ;  /* 0x0000000107077824 */ /* 0x000fe200078e0209 */
[----:B------:R-:W-:-:S04]  /*4910*/  I2FP.F32.U32 R9, R3 ;  /* 0x0000000300097245 */ /* 0x000fc80000201000 */
[-C--:B-1----:R-:W-:Y:S01]  /*4920*/  SHF.R.U64 R12, R6, R26.reuse, R7 ;  /* 0x0000001a060c7219 */ /* 0x082fe20000001207 */
[----:B---3--:R-:W-:Y:S01]  /*4930*/  IMAD.MOV R6, RZ, RZ, -R13 ;  /* 0x000000ffff067224 */ /* 0x008fe200078e0a0d */
[----:B------:R-:W1:Y:S01]  /*4940*/  LDC R11, c[0x0][0x900] ;  /* 0x00024000ff0b7b82 */ /* 0x000e620000000800 */
[----:B--2---:R-:W-:Y:S01]  /*4950*/  ISETP.NE.U32.AND P1, PT, R28, RZ, PT ;  /* 0x000000ff1c00720c */ /* 0x004fe20003f25070 */
[----:B------:R-:W-:Y:S01]  /*4960*/  FMUL R9, R9, UR4 ;  /* 0x0000000409097c20 */ /* 0x000fe20008400000 */
[----:B------:R-:W-:Y:S02]  /*4970*/  SHF.R.U32.HI R7, RZ, R26, R7 ;  /* 0x0000001aff077219 */ /* 0x000fe40000011607 */
[----:B------:R-:W-:-:S03]  /*4980*/  ISETP.NE.AND.EX P1, PT, R29, RZ, PT, P1 ;  /* 0x000000ff1d00720c */ /* 0x000fc60003f25310 */
[----:B------:R-:W2:Y:S01]  /*4990*/  LDC R24, c[0x0][0x148] ;  /* 0x00005200ff187b82 */ /* 0x000ea20000000800 */
[----:B----4-:R-:W-:Y:S02]  /*49a0*/  IMAD R25, R15, R6, R8 ;  /* 0x000000060f197224 */ /* 0x010fe400078e0208 */
[----:B------:R-:W-:-:S05]  /*49b0*/  IMAD.MOV.U32 R8, RZ, RZ, 0x1 ;  /* 0x00000001ff087424 */ /* 0x000fca00078e00ff */
[----:B------:R-:W3:Y:S01]  /*49c0*/  LDC R23, c[0x0][0x8a8] ;  /* 0x00022a00ff177b82 */ /* 0x000ee20000000800 */
[-CC-:B-----5:R-:W-:Y:S02]  /*49d0*/  SHF.R.U64 R15, R12, R20.reuse, R7.reuse ;  /* 0x000000140c0f7219 */ /* 0x1a0fe40000001207 */
[----:B------:R-:W-:Y:S02]  /*49e0*/  SHF.R.U32.HI R6, RZ, R20, R7 ;  /* 0x00000014ff067219 */ /* 0x000fe40000011607 */
[----:B------:R4:W1:Y:S03]  /*49f0*/  F2I.U32.TRUNC.NTZ R20, R9 ;  /* 0x0000000900147305 */ /* 0x000866000020f000 */
[----:B------:R-:W2:Y:S01]  /*4a00*/  LDC R27, c[0x0][0x8f0] ;  /* 0x00023c00ff1b7b82 */ /* 0x000ea20000000800 */
[-C--:B-1----:R-:W-:Y:S02]  /*4a10*/  SHF.R.U64 R21, R15, R11.reuse, R6 ;  /* 0x0000000b0f157219 */ /* 0x082fe40000001206 */
[----:B------:R-:W-:-:S02]  /*4a20*/  SHF.L.U32 R10, R10, R11, RZ ;  /* 0x0000000b0a0a7219 */ /* 0x000fc400000006ff */
[-C--:B------:R-:W-:Y:S01]  /*4a30*/  SHF.R.U32.HI R7, RZ, R11.reuse, R6 ;  /* 0x0000000bff077219 */ /* 0x080fe20000011606 */
[----:B------:R-:W-:Y:S01]  /*4a40*/  IMAD.MOV.U32 R6, RZ, RZ, R21 ;  /* 0x000000ffff067224 */ /* 0x000fe200078e0015 */
[----:B------:R-:W-:Y:S01]  /*4a50*/  SHF.L.U32 R26, R8, R11, RZ ;  /* 0x0000000b081a7219 */ /* 0x000fe200000006ff */
[----:B------:R-:W1:Y:S01]  /*4a60*/  LDC R30, c[0x0][0x8e0] ;  /* 0x00023800ff1e7b82 */ /* 0x000e620000000800 */
[----:B------:R-:W-:-:S07]  /*4a70*/  LOP3.LUT R32, RZ, R10, RZ, 0x33, !PT ;  /* 0x0000000aff207212 */ /* 0x000fce00078e33ff */
[----:B------:R-:W1:Y:S01]  /*4a80*/  LDC R31, c[0x0][0x8b8] ;  /* 0x00022e00ff1f7b82 */ /* 0x000e620000000800 */
[----:B----4-:R-:W-:Y:S05]  /*4a90*/  @!P1 BRA `(.L_x_82) ;  /* 0x0000000000289947 */ /* 0x010fea0003800000 */
[----:B------:R-:W4:Y:S02]  /*4aa0*/  LDC R6, c[0x0][0x8f4] ;  /* 0x00023d00ff067b82 */ /* 0x000f240000000800 */
[----:B----4-:R-:W-:-:S05]  /*4ab0*/  IADD3 R11, P1, R21, R6, RZ ;  /* 0x00000006150b7210 */ /* 0x010fca0007f3e0ff */
        /* <DEDUP_REMOVED lines=8> */
.L_x_82:
[----:B------:R-:W-:Y:S01]  /*4b40*/  ISETP.NE.AND P1, PT, R2, 0x1, PT ;  /* 0x000000010200780c */ /* 0x000fe20003f25270 */
[----:B---3--:R-:W-:Y:S01]  /*4b50*/  VIADD R9, R23, 0xffffffff ;  /* 0xffffffff17097836 */ /* 0x008fe20000000000 */
[----:B--2---:R-:W-:Y:S01]  /*4b60*/  SHF.R.U64 R7, R6, R27, R7 ;  /* 0x0000001b06077219 */ /* 0x004fe20000001207 */
[----:B------:R-:W-:Y:S01]  /*4b70*/  IMAD.MOV R20, RZ, RZ, -R20 ;  /* 0x000000ffff147224 */ /* 0x000fe200078e0a14 */
[----:B------:R-:W-:Y:S01]  /*4b80*/  LOP3.LUT R6, R15, R32, RZ, 0xc0, !PT ;  /* 0x000000200f067212 */ /* 0x000fe200078ec0ff */
[----:B------:R-:W-:Y:S01]  /*4b90*/  IMAD.MOV.U32 R10, RZ, RZ, 0x1 ;  /* 0x00000001ff0a7424 */ /* 0x000fe200078e00ff */
[----:B------:R-:W-:Y:S01]  /*4ba0*/  LOP3.LUT R12, R12, R9, RZ, 0xc0, !PT ;  /* 0x000000090c0c7212 */ /* 0x000fe200078ec0ff */
[----:B------:R-:W-:Y:S02]  /*4bb0*/  IMAD.MOV R8, RZ, RZ, -R7 ;  /* 0x000000ffff087224 */ /* 0x000fe400078e0a07 */
[----:B------:R-:W-:-:S04]  /*4bc0*/  IMAD R6, R26, R7, R6 ;  /* 0x000000071a067224 */ /* 0x000fc800078e0206 */
[----:B------:R-:W-:Y:S02]  /*4bd0*/  @P1 IMAD R25, R24, R20, R3 ;  /* 0x0000001418191224 */ /* 0x000fe400078e0203 */
[----:B-1----:R-:W-:Y:S02]  /*4be0*/  IMAD R3, R8, R30, R21 ;  /* 0x0000001e08037224 */ /* 0x002fe400078e0215 */
[----:B------:R-:W-:Y:S02]  /*4bf0*/  IMAD R13, R6, R31, R25 ;  /* 0x0000001f060d7224 */ /* 0x000fe400078e0219 */
[----:B------:R-:W-:-:S05]  /*4c00*/  IMAD R6, R3, R23, R12 ;  /* 0x0000001703067224 */ /* 0x000fca00078e020c */
[----:B------:R-:W-:Y:S02]  /*4c10*/  SEL R7, R6, R13, !P1 ;  /* 0x0000000d06077207 */ /* 0x000fe40004800000 */
[----:B------:R-:W-:Y:S01]  /*4c20*/  SEL R13, R13, R6, !P1 ;  /* 0x000000060d0d7207 */ /* 0x000fe20004800000 */
[----:B------:R-:W-:-:S07]  /*4c30*/  IMAD.MOV.U32 R6, RZ, RZ, R14 ;  /* 0x000000ffff067224 */ /* 0x000fce00078e000e */
.L_x_80:
[----:B------:R-:W-:-:S08]  /*4c40*/  NOP ;  /* 0x0000000000007918 */ /* 0x000fd00000000000 */
[----:B------:R-:W1:-:S00]  /*4c50*/  USETMAXREG.DEALLOC.CTAPOOL 0x28 ;  /* 0x00000028000079c8 */ /* 0x000e4000080e0500 */
[----:B-1----:R-:W-:-:S13]  /*4c60*/  ISETP.NE.AND P1, PT, R0, 0x1, PT ;  /* 0x000000010000780c */ /* 0x002fda0003f25270 */
[----:B------:R-:W-:Y:S05]  /*4c70*/  @!P1 BRA `(.L_x_11) ;  /* 0x0000002000c89947 */ /* 0x000fea0003800000 */
[----:B------:R-:W-:Y:S05]  /*4c80*/  @!P4 BRA `(.L_x_83) ;  /* 0x000000100050c947 */ /* 0x000fea0003800000 */
[----:B------:R-:W-:-:S13]  /*4c90*/  ISETP.NE.OR P0, PT, R0, 0x2, P0 ;  /* 0x000000020000780c */ /* 0x000fda0000705670 */
[----:B------:R-:W-:Y:S05]  /*4ca0*/  @P0 BRA `(.L_x_11) ;  /* 0x0000002000bc0947 */ /* 0x000fea0003800000 */
[----:B------:R-:W-:-:S13]  /*4cb0*/  LOP3.LUT P1, RZ, R10, 0xff, RZ, 0xc0, !PT ;  /* 0x000000ff0aff7812 */ /* 0x000fda000782c0ff */
[----:B------:R-:W-:Y:S05]  /*4cc0*/  @!P1 BRA `(.L_x_84) ;  /* 0x0000000000189947 */ /* 0x000fea0003800000 */
[----:B------:R-:W-:Y:S01]  /*4cd0*/  UMOV UR4, 0x400 ;  /* 0x0000040000047882 */ /* 0x000fe20000000000 */
[----:B------:R-:W-:Y:S01]  /*4ce0*/  IMAD.MOV.U32 R0, RZ, RZ, RZ ;  /* 0x000000ffff007224 */ /* 0x000fe200078e00ff */
[----:B------:R-:W-:-:S04]  /*4cf0*/  ULEA UR4, UR42, UR4, 0x18 ;  /* 0x000000042a047291 */ /* 0x000fc8000f8ec03f */
[----:B------:R-:W-:-:S05]  /*4d00*/  SHF.L.U32 R0, R0, 0x1f, RZ ;  /* 0x0000001f00007819 */ /* 0x000fca00000006ff */
[----:B------:R-:W1:Y:S02]  /*4d10*/  SYNCS.PHASECHK.TRANS64.TRYWAIT P0, [UR4+0xb8], R0 ;  /* 0x0000b800ff0075a7 */ /* 0x000e640008000144 */
[----:B-1----:R-:W-:Y:S05]  /*4d20*/  @!P0 BRA `(.L_x_85) ;  /* 0x0000002000f88947 */ /* 0x002fea0003800000 */
.L_x_84:
[----:B-1----:R-:W-:Y:S01]  /*4d30*/  PRMT R0, RZ, 0x7610, R0 ;  /* 0x00007610ff007816 */ /* 0x002fe20000000000 */
[----:B------:R-:W-:Y:S06]  /*4d40*/  @P3 BRA `(.L_x_86) ;  /* 0x0000000000243947 */ /* 0x000fec0003800000 */
[----:B------:R-:W-:Y:S02]  /*4d50*/  ULDC.64 UR4, c[0x0][0x588] ;  /* 0x0001620000047ab9 */ /* 0x000fe40000000a00 */
[----:B------:R-:W-:-:S04]  /*4d60*/  ISETP.NE.U32.AND P0, PT, RZ, UR4, PT ;  /* 0x00000004ff007c0c */ /* 0x000fc8000bf05070 */
[----:B------:R-:W-:-:S13]  /*4d70*/  ISETP.NE.AND.EX P0, PT, RZ, UR5, PT, P0 ;  /* 0x00000005ff007c0c */ /* 0x000fda000bf05300 */
[----:B------:R-:W-:Y:S05]  /*4d80*/  @!P0 BRA `(.L_x_87) ;  /* 0x00000000000c8947 */ /* 0x000fea0003800000 */
[----:B------:R1:W5:Y:S01]  /*4d90*/  LDG.E R3, desc[UR54][R4.64] ;  /* 0x0000003604037981 */ /* 0x000362000c1e1900 */
[----:B------:R-:W-:Y:S01]  /*4da0*/  IMAD.MOV.U32 R0, RZ, RZ, 0x1 ;  /* 0x00000001ff007424 */ /* 0x000fe200078e00ff */
[----:B------:R-:W-:Y:S06]  /*4db0*/  BRA `(.L_x_86) ;  /* 0x0000000000087947 */ /* 0x000fec0003800000 */
.L_x_87:
[----:B------:R-:W2:Y:S01]  /*4dc0*/  LDC R3, c[0x0][0x580] ;  /* 0x00016000ff037b82 */ /* 0x000ea20000000800 */
[----:B------:R-:W-:-:S07]  /*4dd0*/  IMAD.MOV.U32 R0, RZ, RZ, 0x1 ;  /* 0x00000001ff007424 */ /* 0x000fce00078e00ff */
.L_x_86:
[----:B------:R-:W-:Y:S01]  /*4de0*/  UMOV UR4, URZ ;  /* 0x0000003f00047c82 */ /* 0x000fe20008000000 */
[----:B------:R-:W-:Y:S01]  /*4df0*/  IMAD.MOV.U32 R8, RZ, RZ, 0x1 ;  /* 0x00000001ff087424 */ /* 0x000fe200078e00ff */
[----:B------:R-:W-:Y:S06]  /*4e00*/  @!P1 BRA `(.L_x_88) ;  /* 0x0000000c004c9947 */ /* 0x000fec0003800000 */
[----:B------:R-:W3:Y:S01]  /*4e10*/  LDC R9, c[0x0][0x900] ;  /* 0x00024000ff097b82 */ /* 0x000ee20000000800 */
[----:B-1----:R-:W-:Y:S01]  /*4e20*/  IMAD.MOV.U32 R4, RZ, RZ, -0x1 ;  /* 0xffffffffff047424 */ /* 0x002fe200078e00ff */
[----:B------:R-:W-:Y:S01]  /*4e30*/  LOP3.LUT R10, R19, 0x2, RZ, 0xfc, !PT ;  /* 0x00000002130a7812 */ /* 0x000fe200078efcff */
[----:B------:R-:W-:Y:S01]  /*4e40*/  IMAD.MOV.U32 R8, RZ, RZ, 0x1 ;  /* 0x00000001ff087424 */ /* 0x000fe200078e00ff */
[----:B------:R-:W-:Y:S01]  /*4e50*/  ULDC.64 UR14, c[0x0][0x198] ;  /* 0x00006600000e7ab9 */ /* 0x000fe20000000a00 */
[----:B------:R-:W-:Y:S01]  /*4e60*/  UMOV UR4, URZ ;  /* 0x0000003f00047c82 */ /* 0x000fe20008000000 */
[----:B------:R-:W-:Y:S01]  /*4e70*/  ULDC.64 UR22, c[0x0][0x588] ;  /* 0x0001620000167ab9 */ /* 0x000fe20000000a00 */
[----:B------:R-:W-:Y:S01]  /*4e80*/  ULDC.64 UR24, c[0x0][0x8f8] ;  /* 0x00023e0000187ab9 */ /* 0x000fe20000000a00 */
[----:B------:R-:W1:Y:S01]  /*4e90*/  LDC R11, c[0x0][0x8a8] ;  /* 0x00022a00ff0b7b82 */ /* 0x000e620000000800 */
[----:B------:R-:W-:Y:S01]  /*4ea0*/  ULDC.64 UR26, c[0x0][0x590] ;  /* 0x00016400001a7ab9 */ /* 0x000fe20000000a00 */
[----:B---3--:R-:W-:-:S02]  /*4eb0*/  SHF.L.U32 R4, R4, R9, RZ ;  /* 0x0000000904047219 */ /* 0x008fc400000006ff */
[----:B------:R-:W-:Y:S01]  /*4ec0*/  SHF.L.U32 R9, R8, R9, RZ ;  /* 0x0000000908097219 */ /* 0x000fe200000006ff */
[----:B------:R-:W-:Y:S01]  /*4ed0*/  IMAD.MOV.U32 R8, RZ, RZ, 0x1 ;  /* 0x00000001ff087424 */ /* 0x000fe200078e00ff */
[----:B------:R-:W-:Y:S01]  /*4ee0*/  LOP3.LUT R12, RZ, R4, RZ, 0x33, !PT ;  /* 0x00000004ff0c7212 */ /* 0x000fe200078e33ff */
[----:B-1----:R-:W-:-:S07]  /*4ef0*/  VIADD R11, R11, 0xffffffff ;  /* 0xffffffff0b0b7836 */ /* 0x002fce0000000000 */
.L_x_108:
[----:B------:R-:W-:Y:S02]  /*4f00*/  ISETP.NE.U32.AND P0, PT, RZ, UR26, PT ;  /* 0x0000001aff007c0c */ /* 0x000fe4000bf05070 */
[----:B------:R-:W-:Y:S02]  /*4f10*/  R2UR UR19, R13 ;  /* 0x000000000d1372ca */ /* 0x000fe400000e0000 */
[----:B------:R-:W-:Y:S02]  /*4f20*/  R2UR UR18, R7 ;  /* 0x00000000071272ca */ /* 0x000fe400000e0000 */
[----:B------:R-:W-:-:S09]  /*4f30*/  ISETP.NE.AND.EX P0, PT, RZ, UR27, PT, P0 ;  /* 0x0000001bff007c0c */ /* 0x000fd2000bf05300 */
[----:B------:R-:W-:Y:S02]  /*4f40*/  USHF.L.U32 UR19, UR19, 0x7, URZ ;  /* 0x0000000713137899 */ /* 0x000fe4000800063f */
[----:B------:R-:W-:Y:S02]  /*4f50*/  USHF.L.U32 UR18, UR18, 0x6, URZ ;  /* 0x0000000612127899 */ /* 0x000fe4000800063f */
[----:B------:R-:W-:Y:S10]  /*4f60*/  @!P0 BRA `(.L_x_89) ;  /* 0x00000000002c8947 */ /* 0x000ff40003800000 */
[----:B------:R-:W-:-:S04]  /*4f70*/  ISETP.NE.U32.AND P1, PT, RZ, UR22, PT ;  /* 0x00000016ff007c0c */ /* 0x000fc8000bf25070 */
[----:B------:R-:W-:-:S13]  /*4f80*/  ISETP.NE.AND.EX P1, PT, RZ, UR23, PT, P1 ;  /* 0x00000017ff007c0c */ /* 0x000fda000bf25310 */
[----:B------:R-:W-:Y:S05]  /*4f90*/  @!P1 BRA `(.L_x_90) ;  /* 0x0000000000189947 */ /* 0x000fea0003800000 */
[----:B------:R-:W1:Y:S01]  /*4fa0*/  LDC.64 R4, c[0x0][0x588] ;  /* 0x00016200ff047b82 */ /* 0x000e620000000a00 */
[----:B--2--5:R-:W-:-:S04]  /*4fb0*/  IMAD R3, R6, UR26, RZ ;  /* 0x0000001a06037c24 */ /* 0x024fc8000f8e02ff */
[----:B-1----:R-:W-:-:S05]  /*4fc0*/  IMAD.WIDE R4, R3, 0x4, R4 ;  /* 0x0000000403047825 */ /* 0x002fca00078e0204 */
[----:B------:R1:W5:Y:S01]  /*4fd0*/  LDG.E R3, desc[UR54][R4.64] ;  /* 0x0000003604037981 */ /* 0x000362000c1e1900 */
[----:B------:R-:W-:Y:S01]  /*4fe0*/  IMAD.MOV.U32 R0, RZ, RZ, 0x1 ;  /* 0x00000001ff007424 */ /* 0x000fe200078e00ff */
[----:B------:R-:W-:Y:S06]  /*4ff0*/  BRA `(.L_x_89) ;  /* 0x0000000000087947 */ /* 0x000fec0003800000 */
.L_x_90:
[----:B--2--5:R-:W3:Y:S01]  /*5000*/  LDC R3, c[0x0][0x580] ;  /* 0x00016000ff037b82 */ /* 0x024ee20000000800 */
[----:B------:R-:W-:-:S07]  /*5010*/  IMAD.MOV.U32 R0, RZ, RZ, 0x1 ;  /* 0x00000001ff007424 */ /* 0x000fce00078e00ff */
.L_x_89:
[----:B------:R-:W-:Y:S05]  /*5020*/  @!P0 BRA `(.L_x_91) ;  /* 0x00000000001c8947 */ /* 0x000fea0003800000 */
[----:B------:R-:W-:-:S13]  /*5030*/  LOP3.LUT P2, RZ, R0, 0xff, RZ, 0xc0, !PT ;  /* 0x000000ff00ff7812 */ /* 0x000fda000784c0ff */
[----:B-1----:R-:W1:Y:S02]  /*5040*/  @!P2 LDC.64 R4, c[0x0][0x588] ;  /* 0x00016200ff04ab82 */ /* 0x002e640000000a00 */
[----:B-1----:R-:W-:-:S04]  /*5050*/  @!P2 ISETP.NE.U32.AND P0, PT, R4, RZ, PT ;  /* 0x000000ff0400a20c */ /* 0x002fc80003f05070 */
[----:B------:R-:W-:Y:S02]  /*5060*/  @!P2 ISETP.NE.AND.EX P1, PT, R5, RZ, PT, P0 ;  /* 0x000000ff0500a20c */ /* 0x000fe40003f25300 */
[----:B--23-5:R-:W-:Y:S02]  /*5070*/  @P2 FSETP.EQ.AND P0, PT, R3, RZ, PT ;  /* 0x000000ff0300220b */ /* 0x02cfe40003f02000 */
[----:B------:R-:W-:Y:S01]  /*5080*/  @!P2 PLOP3.LUT P0, PT, P1, PT, PT, 0x8, 0x0 ;  /* 0x000000000000a81c */ /* 0x000fe20000f0e170 */
[----:B------:R-:W-:-:S12]  /*5090*/  BRA `(.L_x_92) ;  /* 0x0000000000047947 */ /* 0x000fd80003800000 */
.L_x_91:
[----:B--23-5:R-:W-:-:S13]  /*50a0*/  FSETP.EQ.AND P0, PT, R3, RZ, PT ;  /* 0x000000ff0300720b */ /* 0x02cfda0003f02000 */
.L_x_92:
[----:B------:R-:W-:Y:S02]  /*50b0*/  ISETP.NE.AND P2, PT, R10, 0x3, PT ;  /* 0x000000030a00780c */ /* 0x000fe40003f45270 */
[----:B------:R-:W-:-:S04]  /*50c0*/  ELECT P1, URZ, PT ;  /* 0x00000000003f782f */ /* 0x000fc80003820000 */
[----:B------:R-:W-:-:S07]  /*50d0*/  PLOP3.LUT P0, PT, P1, P0, PT, 0x20, 0x0 ;  /* 0x000000000000781c */ /* 0x000fce0000f00470 */
[----:B------:R-:W-:Y:S06]  /*50e0*/  @!P2 BRA `(.L_x_93) ;  /* 0x000000000004a947 */ /* 0x000fec0003800000 */
[----:B------:R-:W-:Y:S01]  /*50f0*/  BPT.TRAP 0x1 ;  /* 0x000000040000795c */ /* 0x000fe20000300000 */
.L_x_93:
[----:B------:R-:W2:Y:S01]  /*5100*/  S2UR UR42, SR_CgaCtaId ;  /* 0x00000000002a79c3 */ /* 0x000ea20000008800 */
[----:B------:R-:W-:Y:S01]  /*5110*/  UMOV UR5, 0x400 ;  /* 0x0000040000057882 */ /* 0x000fe20000000000 */
[----:B-1----:R-:W-:Y:S01]  /*5120*/  SHF.L.U32 R4, R8, 0x1f, RZ ;  /* 0x0000001f08047819 */ /* 0x002fe200000006ff */
[----:B--2---:R-:W-:-:S04]  /*5130*/  ULEA UR6, UR42, UR5, 0x18 ;  /* 0x000000052a067291 */ /* 0x004fc8000f8ec03f */
[----:B------:R-:W-:-:S09]  /*5140*/  ULEA UR5, UR4, UR6, 0x3 ;  /* 0x0000000604057291 */ /* 0x000fd2000f8e183f */
[----:B------:R-:W1:Y:S02]  /*5150*/  SYNCS.PHASECHK.TRANS64.TRYWAIT P1, [UR5+0x98], R4 ;  /* 0x00009804ff0075a7 */ /* 0x000e640008020145 */
[----:B-1----:R-:W-:Y:S05]  /*5160*/  @!P1 BRA `(.L_x_94) ;  /* 0x0000002000009947 */ /* 0x002fea0003800000 */
.L_x_140:
[----:B------:R-:W-:Y:S04]  /*5170*/  BSSY B0, `(.L_x_95) ;  /* 0x000000f000007945 */ /* 0x000fe80003800000 */
[----:B------:R-:W-:Y:S05]  /*5180*/  @!P0 BRA `(.L_x_96) ;  /* 0x0000000000348947 */ /* 0x000fea0003800000 */
[----:B------:R-:W-:Y:S01]  /*5190*/  ULEA UR16, UR4, UR6, 0xd ;  /* 0x0000000604107291 */ /* 0x000fe2000f8e683f */
[----:B------:R-:W-:Y:S01]  /*51a0*/  R2UR UR20, R6 ;  /* 0x00000000061472ca */ /* 0x000fe200000e0000 */
[----:B------:R-:W-:Y:S02]  /*51b0*/  UIADD3 UR8, UP0, UR14, 0x3f0, URZ ;  /* 0x000003f00e087890 */ /* 0x000fe4000ff1e03f */
[----:B------:R-:W-:Y:S02]  /*51c0*/  UIADD3 UR17, UR5, 0x80, URZ ;  /* 0x0000008005117890 */ /* 0x000fe4000fffe03f */
[----:B------:R-:W-:Y:S02]  /*51d0*/  UIADD3 UR16, UR16, 0x200, URZ ;  /* 0x0000020010107890 */ /* 0x000fe4000fffe03f */
[----:B------:R-:W-:Y:S01]  /*51e0*/  UIADD3.X UR9, URZ, UR15, URZ, UP0, !UPT ;  /* 0x0000000f3f097290 */ /* 0x000fe200087fe43f */
[----:B------:R-:W-:Y:S01]  /*51f0*/  UMOV UR10, 0x0 ;  /* 0x00000000000a7882 */ /* 0x000fe20000000000 */
[----:B------:R-:W-:-:S07]  /*5200*/  UMOV UR11, 0x10000000 ;  /* 0x10000000000b7882 */ /* 0x000fce0000000000 */
[----:B------:R2:W-:Y:S02]  /*5210*/  UTMALDG.3D [UR16], [UR8], desc[UR10] ;  /* 0x00000a10080075b4 */ /* 0x0005e40008011000 */
[----:B--2---:R-:W-:Y:S05]  /*5220*/  @!P2 BRA `(.L_x_97) ;  /* 0x000000000004a947 */ /* 0x004fea0003800000 */
[----:B------:R-:W-:Y:S01]  /*5230*/  BPT.TRAP 0x1 ;  /* 0x000000040000795c */ /* 0x000fe20000300000 */
.L_x_97:
[----:B-1----:R-:W1:Y:S02]  /*5240*/  LDC R4, c[0x0][0x800] ;  /* 0x00020000ff047b82 */ /* 0x002e640000000800 */
[----:B-1----:R2:W-:Y:S02]  /*5250*/  SYNCS.ARRIVE.TRANS64.RED.A0TR RZ, [UR5+0x80], R4 ;  /* 0x00008004ffff79a7 */ /* 0x0025e40008300405 */
.L_x_96:
[----:B------:R-:W-:Y:S05]  /*5260*/  BSYNC B0 ;  /* 0x0000000000007941 */ /* 0x000fea0003800000 */
.L_x_95:
[----:B------:R-:W-:Y:S05]  /*5270*/  @!P2 BRA `(.L_x_98) ;  /* 0x000000000004a947 */ /* 0x000fea0003800000 */
[----:B------:R-:W-:Y:S01]  /*5280*/  BPT.TRAP 0x1 ;  /* 0x000000040000795c */ /* 0x000fe20000300000 */
.L_x_98:
[----:B------:R-:W-:Y:S02]  /*5290*/  UIADD3 UR5, UR5, 0x80, URZ ;  /* 0x0000008005057890 */ /* 0x000fe4000fffe03f */
[----:B------:R-:W-:Y:S02]  /*52a0*/  UIADD3 UR4, UR4, 0x1, URZ ;  /* 0x0000000104047890 */ /* 0x000fe4000fffe03f */
[----:B------:R-:W-:Y:S02]  /*52b0*/  UPRMT UR5, UR42, 0x654, UR5 ;  /* 0x000006542a057896 */ /* 0x000fe40008000005 */
[----:B------:R-:W-:-:S04]  /*52c0*/  UISETP.NE.AND UP0, UPT, UR4, 0x3, UPT ;  /* 0x000000030400788c */ /* 0x000fc8000bf05270 */
[----:B------:R-:W-:-:S03]  /*52d0*/  USEL UR7, URZ, 0x1, UP0 ;  /* 0x000000013f077887 */ /* 0x000fc60008000000 */
[----:B------:R-:W-:Y:S01]  /*52e0*/  SYNCS.ARRIVE.TRANS64.RED.A1T0 RZ, [UR5], RZ ;  /* 0x000000ffffff79a7 */ /* 0x000fe20008100405 */
[----:B------:R-:W-:Y:S02]  /*52f0*/  USEL UR5, UR4, URZ, UP0 ;  /* 0x0000003f04057287 */ /* 0x000fe40008000000 */
[----:B------:R-:W-:Y:S01]  /*5300*/  LOP3.LUT R8, R8, UR7, RZ, 0x3c, !PT ;  /* 0x0000000708087c12 */ /* 0x000fe2000f8e3cff */
[----:B------:R-:W-:Y:S09]  /*5310*/  @!P2 BRA `(.L_x_99) ;  /* 0x000000000004a947 */ /* 0x000ff20003800000 */
[----:B------:R-:W-:Y:S01]  /*5320*/  BPT.TRAP 0x1 ;  /* 0x000000040000795c */ /* 0x000fe20000300000 */
.L_x_99:
[----:B------:R-:W-:Y:S01]  /*5330*/  ULEA UR4, UR5, UR6, 0x3 ;  /* 0x0000000605047291 */ /* 0x000fe2000f8e183f */
[----:B-12---:R-:W-:-:S08]  /*5340*/  SHF.L.U32 R4, R8, 0x1f, RZ ;  /* 0x0000001f08047819 */ /* 0x006fd000000006ff */
[----:B------:R-:W1:Y:S02]  /*5350*/  SYNCS.PHASECHK.TRANS64.TRYWAIT P1, [UR4+0x98], R4 ;  /* 0x00009804ff0075a7 */ /* 0x000e640008020144 */
[----:B-1----:R-:W-:Y:S05]  /*5360*/  @!P1 BRA `(.L_x_100) ;  /* 0x0000001c00989947 */ /* 0x002fea0003800000 */
.L_x_141:
[----:B------:R-:W-:Y:S04]  /*5370*/  BSSY B0, `(.L_x_101) ;  /* 0x0000011000007945 */ /* 0x000fe80003800000 */
[----:B------:R-:W-:Y:S05]  /*5380*/  @!P0 BRA `(.L_x_102) ;  /* 0x00000000003c8947 */ /* 0x000fea0003800000 */
[----:B------:R-:W-:Y:S01]  /*5390*/  ULEA UR8, UR5, UR6, 0xd ;  /* 0x0000000605087291 */ /* 0x000fe2000f8e683f */
[----:B------:R-:W-:Y:S01]  /*53a0*/  R2UR UR12, R6 ;  /* 0x00000000060c72ca */ /* 0x000fe200000e0000 */
[----:B------:R-:W-:Y:S02]  /*53b0*/  UIADD3 UR16, UP0, UR14, 0x3f0, URZ ;  /* 0x000003f00e107890 */ /* 0x000fe4000ff1e03f */
[----:B------:R-:W-:Y:S02]  /*53c0*/  UIADD3 UR10, UR18, 0x20, URZ ;  /* 0x00000020120a7890 */ /* 0x000fe4000fffe03f */
[----:B------:R-:W-:Y:S02]  /*53d0*/  UIADD3 UR9, UR4, 0x80, URZ ;  /* 0x0000008004097890 */ /* 0x000fe4000fffe03f */
[----:B------:R-:W-:Y:S02]  /*53e0*/  UIADD3 UR8, UR8, 0x200, URZ ;  /* 0x0000020008087890 */ /* 0x000fe4000fffe03f */
[----:B------:R-:W-:Y:S01]  /*53f0*/  UIADD3.X UR17, URZ, UR15, URZ, UP0, !UPT ;  /* 0x0000000f3f117290 */ /* 0x000fe200087fe43f */
[----:B------:R-:W-:Y:S01]  /*5400*/  UMOV UR20, 0x0 ;  /* 0x0000000000147882 */ /* 0x000fe20000000000 */
[----:B------:R-:W-:Y:S01]  /*5410*/  UMOV UR21, 0x10000000 ;  /* 0x1000000000157882 */ /* 0x000fe20000000000 */
[----:B------:R-:W-:-:S06]  /*5420*/  UMOV UR11, UR19 ;  /* 0x00000013000b7c82 */ /* 0x000fcc0008000000 */
[----:B------:R2:W-:Y:S02]  /*5430*/  UTMALDG.3D [UR8], [UR16], desc[UR20] ;  /* 0x00001408100075b4 */ /* 0x0005e40008011000 */
[----:B--2---:R-:W-:Y:S05]  /*5440*/  @!P2 BRA `(.L_x_103) ;  /* 0x000000000004a947 */ /* 0x004fea0003800000 */
[----:B------:R-:W-:Y:S01]  /*5450*/  BPT.TRAP 0x1 ;  /* 0x000000040000795c */ /* 0x000fe20000300000 */
.L_x_103:
[----:B-1----:R-:W1:Y:S02]  /*5460*/  LDC R4, c[0x0][0x800] ;  /* 0x00020000ff047b82 */ /* 0x002e640000000800 */
[----:B-1----:R2:W-:Y:S02]  /*5470*/  SYNCS.ARRIVE.TRANS64.RED.A0TR RZ, [UR4+0x80], R4 ;  /* 0x00008004ffff79a7 */ /* 0x0025e40008300404 */
.L_x_102:
[----:B------:R-:W-:Y:S05]  /*5480*/  BSYNC B0 ;  /* 0x0000000000007941 */ /* 0x000fea0003800000 */
.L_x_101:
[----:B------:R-:W-:Y:S05]  /*5490*/  @!P2 BRA `(.L_x_104) ;  /* 0x000000000004a947 */ /* 0x000fea0003800000 */
[----:B------:R-:W-:Y:S01]  /*54a0*/  BPT.TRAP 0x1 ;  /* 0x000000040000795c */ /* 0x000fe20000300000 */
.L_x_104:
[----:B------:R-:W-:Y:S01]  /*54b0*/  UIADD3 UR4, UR4, 0x80, URZ ;  /* 0x0000008004047890 */ /* 0x000fe2000fffe03f */
[----:B------:R-:W-:Y:S01]  /*54c0*/  IADD3 R16, P0, R16, UR36, RZ ;  /* 0x0000002410107c10 */ /* 0x000fe2000ff1e0ff */
[----:B------:R-:W-:Y:S01]  /*54d0*/  IMAD.MOV.U32 R13, RZ, RZ, -0x1 ;  /* 0xffffffffff0d7424 */ /* 0x000fe200078e00ff */
[----:B-12---:R-:W-:Y:S01]  /*54e0*/  PRMT R4, RZ, 0x7610, R4 ;  /* 0x00007610ff047816 */ /* 0x006fe20000000004 */
[----:B------:R-:W-:Y:S01]  /*54f0*/  UPRMT UR4, UR42, 0x654, UR4 ;  /* 0x000006542a047896 */ /* 0x000fe20008000004 */
[----:B------:R-:W-:Y:S01]  /*5500*/  IADD3.X R17, R17, UR41, RZ, P0, !PT ;  /* 0x0000002911117c10 */ /* 0x000fe200087fe4ff */
[----:B------:R-:W-:Y:S01]  /*5510*/  IMAD.MOV.U32 R7, RZ, RZ, -0x1 ;  /* 0xffffffffff077424 */ /* 0x000fe200078e00ff */
[----:B------:R-:W-:Y:S01]  /*5520*/  ISETP.GE.U32.AND P0, PT, R16, UR24, PT ;  /* 0x0000001810007c0c */ /* 0x000fe2000bf06070 */
[----:B------:R-:W-:-:S03]  /*5530*/  IMAD.MOV.U32 R6, RZ, RZ, -0x1 ;  /* 0xffffffffff067424 */ /* 0x000fc600078e00ff */
[----:B------:R-:W-:Y:S02]  /*5540*/  ISETP.GE.U32.AND.EX P0, PT, R17, UR25, PT, P0 ;  /* 0x0000001911007c0c */ /* 0x000fe4000bf06100 */
[----:B------:R-:W-:Y:S01]  /*5550*/  SYNCS.ARRIVE.TRANS64.RED.A1T0 RZ, [UR4], RZ ;  /* 0x000000ffffff79a7 */ /* 0x000fe20008100404 */
[----:B------:R-:W-:-:S04]  /*5560*/  UIADD3 UR4, UR5, 0x1, URZ ;  /* 0x0000000105047890 */ /* 0x000fc8000fffe03f */
[----:B------:R-:W-:-:S04]  /*5570*/  UISETP.NE.AND UP0, UPT, UR4, 0x3, UPT ;  /* 0x000000030400788c */ /* 0x000fc8000bf05270 */
[----:B------:R-:W-:Y:S02]  /*5580*/  USEL UR5, URZ, 0x1, UP0 ;  /* 0x000000013f057887 */ /* 0x000fe40008000000 */
[----:B------:R-:W-:-:S04]  /*5590*/  USEL UR4, UR4, URZ, UP0 ;  /* 0x0000003f04047287 */ /* 0x000fc80008000000 */
[----:B------:R-:W-:Y:S01]  /*55a0*/  LOP3.LUT R8, R8, UR5, RZ, 0x3c, !PT ;  /* 0x0000000508087c12 */ /* 0x000fe2000f8e3cff */
[----:B------:R-:W-:Y:S07]  /*55b0*/  @P0 BRA `(.L_x_105) ;  /* 0x0000000400580947 */ /* 0x000fee0003800000 */
[----:B------:R-:W1:Y:S01]  /*55c0*/  S2R R13, SR_CTAID.X ;  /* 0x00000000000d7919 */ /* 0x000e620000002500 */
[----:B------:R-:W2:Y:S01]  /*55d0*/  LDC.64 R14, c[0x0][0x8d0] ;  /* 0x00023400ff0e7b82 */ /* 0x000ea20000000a00 */
[----:B------:R-:W-:Y:S01]  /*55e0*/  ULDC UR5, c[0x0][0x150] ;  /* 0x0000540000057ab9 */ /* 0x000fe20000000800 */
[----:B------:R-:W-:Y:S01]  /*55f0*/  IMAD.MOV.U32 R22, RZ, RZ, R17 ;  /* 0x000000ffff167224 */ /* 0x000fe200078e0011 */
[----:B------:R-:W3:Y:S05]  /*5600*/  S2R R20, SR_CTAID.Y ;  /* 0x0000000000147919 */ /* 0x000eea0000002600 */
[----:B------:R-:W4:Y:S08]  /*5610*/  LDC R6, c[0x0][0x144] ;  /* 0x00005100ff067b82 */ /* 0x000f300000000800 */
[----:B------:R-:W4:Y:S01]  /*5620*/  LDC R21, c[0x0][0x8d8] ;  /* 0x00023600ff157b82 */ /* 0x000f220000000800 */
[----:B--2---:R-:W-:-:S04]  /*5630*/  ISETP.NE.U32.AND P0, PT, R14, RZ, PT ;  /* 0x000000ff0e00720c */ /* 0x004fc80003f05070 */
[----:B------:R-:W-:Y:S02]  /*5640*/  ISETP.NE.AND.EX P0, PT, R15, RZ, PT, P0 ;  /* 0x000000ff0f00720c */ /* 0x000fe40003f05300 */
[----:B-1----:R-:W-:Y:S02]  /*5650*/  I2FP.F32.U32 R4, R13 ;  /* 0x0000000d00047245 */ /* 0x002fe40000201000 */
[----:B---3--:R-:W-:-:S03]  /*5660*/  I2FP.F32.U32 R18, R20 ;  /* 0x0000001400127245 */ /* 0x008fc60000201000 */
[----:B------:R-:W-:-:S06]  /*5670*/  FMUL R4, R4, UR5 ;  /* 0x0000000504047c20 */ /* 0x000fcc0008400000 */
[----:B------:R-:W1:Y:S02]  /*5680*/  F2I.U32.TRUNC.NTZ R4, R4 ;  /* 0x0000000400047305 */ /* 0x000e64000020f000 */
[----:B-1----:R-:W-:-:S04]  /*5690*/  IMAD.MOV R5, RZ, RZ, -R4 ;  /* 0x000000ffff057224 */ /* 0x002fc800078e0a04 */
[----:B----4-:R-:W-:Y:S02]  /*56a0*/  IMAD R13, R6, R5, R13 ;  /* 0x00000005060d7224 */ /* 0x010fe400078e020d */
[----:B------:R-:W-:Y:S01]  /*56b0*/  IMAD.MOV.U32 R6, RZ, RZ, R16 ;  /* 0x000000ffff067224 */ /* 0x000fe200078e0010 */
[----:B------:R-:W-:Y:S06]  /*56c0*/  @!P0 BRA `(.L_x_106) ;  /* 0x0000000000308947 */ /* 0x000fec0003800000 */
[----:B------:R-:W1:Y:S02]  /*56d0*/  LDC R5, c[0x0][0x8dc] ;  /* 0x00023700ff057b82 */ /* 0x000e640000000800 */
[----:B-1----:R-:W-:-:S05]  /*56e0*/  IADD3 R5, P0, R16, R5, RZ ;  /* 0x0000000510057210 */ /* 0x002fca0007f1e0ff */
[----:B------:R-:W-:-:S04]  /*56f0*/  IMAD.X R23, RZ, RZ, R17, P0 ;  /* 0x000000ffff177224 */ /* 0x000fc800000e0611 */
[----:B------:R-:W-:-:S04]  /*5700*/  IMAD.WIDE.U32 R6, R23, R14, RZ ;  /* 0x0000000e17067225 */ /* 0x000fc800078e00ff */
[----:B------:R-:W-:-:S04]  /*5710*/  IMAD.WIDE.U32 R6, P0, R5, R15, R6 ;  /* 0x0000000f05067225 */ /* 0x000fc80007800006 */
[----:B------:R-:W-:-:S04]  /*5720*/  IMAD.WIDE.U32 R4, R5, R14, RZ ;  /* 0x0000000e05047225 */ /* 0x000fc800078e00ff */
[----:B------:R-:W-:Y:S01]  /*5730*/  IMAD.MOV.U32 R4, RZ, RZ, R7 ;  /* 0x000000ffff047224 */ /* 0x000fe200078e0007 */
[----:B------:R-:W-:Y:S01]  /*5740*/  IADD3 RZ, P1, R5, R6, RZ ;  /* 0x0000000605ff7210 */ /* 0x000fe20007f3e0ff */
[----:B------:R-:W-:-:S04]  /*5750*/  IMAD.X R5, RZ, RZ, RZ, P0 ;  /* 0x000000ffff057224 */ /* 0x000fc800000e06ff */
[----:B------:R-:W-:-:S04]  /*5760*/  IMAD.WIDE.U32.X R4, R23, R15, R4, P1 ;  /* 0x0000000f17047225 */ /* 0x000fc800008e0404 */
[----:B------:R-:W-:Y:S02]  /*5770*/  IMAD.MOV.U32 R6, RZ, RZ, R4 ;  /* 0x000000ffff067224 */ /* 0x000fe400078e0004 */
[----:B------:R-:W-:-:S07]  /*5780*/  IMAD.MOV.U32 R22, RZ, RZ, R5 ;  /* 0x000000ffff167224 */ /* 0x000fce00078e0005 */
.L_x_106:
[----:B------:R-:W-:Y:S01]  /*5790*/  ULDC UR5, c[0x0][0x154] ;  /* 0x0000550000057ab9 */ /* 0x000fe20000000800 */
[----:B------:R-:W1:Y:S01]  /*57a0*/  LDC R7, c[0x0][0x148] ;  /* 0x00005200ff077b82 */ /* 0x000e620000000800 */
[----:B------:R-:W-:Y:S01]  /*57b0*/  FMUL R14, R18, UR5 ;  /* 0x00000005120e7c20 */ /* 0x000fe20008400000 */
[----:B------:R-:W-:Y:S02]  /*57c0*/  ISETP.NE.AND P2, PT, R2, 0x1, PT ;  /* 0x000000010200780c */ /* 0x000fe40003f45270 */
[-CC-:B------:R-:W-:Y:S02]  /*57d0*/  SHF.R.U64 R18, R6, R21.reuse, R22.reuse ;  /* 0x0000001506127219 */ /* 0x180fe40000001216 */
[----:B------:R-:W-:Y:S01]  /*57e0*/  SHF.R.U32.HI R21, RZ, R21, R22 ;  /* 0x00000015ff157219 */ /* 0x000fe20000011616 */
[----:B------:R-:W2:Y:S01]  /*57f0*/  F2I.U32.TRUNC.NTZ R14, R14 ;  /* 0x0000000e000e7305 */ /* 0x000ea2000020f000 */
[----:B------:R-:W3:Y:S01]  /*5800*/  LDC.64 R4, c[0x0][0x8c8] ;  /* 0x00023200ff047b82 */ /* 0x000ee20000000a00 */
[----:B------:R-:W-:-:S05]  /*5810*/  IADD3 R23, P0, RZ, -R18, RZ ;  /* 0x80000012ff177210 */ /* 0x000fca0007f1e0ff */
[----:B------:R-:W-:Y:S02]  /*5820*/  IMAD.X R21, RZ, RZ, ~R21, P0 ;  /* 0x000000ffff157224 */ /* 0x000fe400000e0e15 */
[----:B------:R-:W4:Y:S01]  /*5830*/  LDC R22, c[0x0][0x8c0] ;  /* 0x00023000ff167b82 */ /* 0x000f220000000800 */
[----:B--2---:R-:W-:-:S07]  /*5840*/  IMAD.MOV R15, RZ, RZ, -R14 ;  /* 0x000000ffff0f7224 */ /* 0x004fce00078e0a0e */
[----:B------:R-:W2:Y:S01]  /*5850*/  LDC R27, c[0x0][0x900] ;  /* 0x00024000ff1b7b82 */ /* 0x000ea20000000800 */
[----:B-1----:R-:W-:-:S07]  /*5860*/  @P2 IMAD R13, R7, R15, R20 ;  /* 0x0000000f070d2224 */ /* 0x002fce00078e0214 */
[----:B------:R-:W1:Y:S01]  /*5870*/  LDC.64 R14, c[0x0][0x8e8] ;  /* 0x00023a00ff0e7b82 */ /* 0x000e620000000a00 */
[----:B---3--:R-:W-:-:S04]  /*5880*/  IMAD R6, R21, R4, RZ ;  /* 0x0000000415067224 */ /* 0x008fc800078e02ff */
[C---:B------:R-:W-:Y:S02]  /*5890*/  IMAD R7, R23.reuse, R5, R6 ;  /* 0x0000000517077224 */ /* 0x040fe400078e0206 */
[----:B------:R-:W-:Y:S01]  /*58a0*/  IMAD.WIDE.U32 R4, R23, R4, R16 ;  /* 0x0000000417047225 */ /* 0x000fe200078e0010 */
[----:B------:R-:W3:Y:S03]  /*58b0*/  LDC R6, c[0x0][0x8b0] ;  /* 0x00022c00ff067b82 */ /* 0x000ee60000000800 */
[----:B------:R-:W-:-:S05]  /*58c0*/  IMAD.IADD R5, R5, 0x1, R7 ;  /* 0x0000000105057824 */ /* 0x000fca00078e0207 */
[-CC-:B----4-:R-:W-:Y:S01]  /*58d0*/  SHF.R.U64 R26, R4, R22.reuse, R5.reuse ;  /* 0x00000016041a7219 */ /* 0x190fe20000001205 */
[----:B------:R-:W4:Y:S01]  /*58e0*/  LDC R25, c[0x0][0x8f0] ;  /* 0x00023c00ff197b82 */ /* 0x000f220000000800 */
[----:B------:R-:W-:Y:S02]  /*58f0*/  SHF.R.U32.HI R5, RZ, R22, R5 ;  /* 0x00000016ff057219 */ /* 0x000fe40000011605 */
[----:B-1----:R-:W-:-:S05]  /*5900*/  ISETP.NE.U32.AND P0, PT, R14, RZ, PT ;  /* 0x000000ff0e00720c */ /* 0x002fca0003f05070 */
[----:B------:R-:W1:Y:S01]  /*5910*/  LDC R24, c[0x0][0x8e0] ;  /* 0x00023800ff187b82 */ /* 0x000e620000000800 */
[----:B------:R-:W-:Y:S02]  /*5920*/  ISETP.NE.AND.EX P0, PT, R15, RZ, PT, P0 ;  /* 0x000000ff0f00720c */ /* 0x000fe40003f05300 */
[----:B---3--:R-:W-:-:S05]  /*5930*/  SHF.R.U64 R23, R26, R6, R5 ;  /* 0x000000061a177219 */ /* 0x008fca0000001205 */
[----:B------:R-:W3:Y:S01]  /*5940*/  LDC R22, c[0x0][0x8b8] ;  /* 0x00022e00ff167b82 */ /* 0x000ee20000000800 */
[----:B------:R-:W-:-:S04]  /*5950*/  SHF.R.U32.HI R4, RZ, R6, R5 ;  /* 0x00000006ff047219 */ /* 0x000fc80000011605 */
[-CC-:B--2---:R-:W-:Y:S02]  /*5960*/  SHF.R.U64 R21, R23, R27.reuse, R4.reuse ;  /* 0x0000001b17157219 */ /* 0x184fe40000001204 */
[----:B------:R-:W-:Y:S01]  /*5970*/  SHF.R.U32.HI R27, RZ, R27, R4 ;  /* 0x0000001bff1b7219 */ /* 0x000fe20000011604 */
[----:B------:R-:W2:Y:S02]  /*5980*/  LDC R20, c[0x0][0x8a8] ;  /* 0x00022a00ff147b82 */ /* 0x000ea40000000800 */
[----:B------:R-:W-:Y:S02]  /*5990*/  IMAD.MOV.U32 R4, RZ, RZ, R21 ;  /* 0x000000ffff047224 */ /* 0x000fe400078e0015 */
[----:B------:R-:W-:Y:S01]  /*59a0*/  IMAD.MOV.U32 R5, RZ, RZ, R27 ;  /* 0x000000ffff057224 */ /* 0x000fe200078e001b */
[----:B----4-:R-:W-:Y:S06]  /*59b0*/  @!P0 BRA `(.L_x_107) ;  /* 0x0000000000288947 */ /* 0x010fec0003800000 */
[----:B------:R-:W4:Y:S02]  /*59c0*/  LDC R4, c[0x0][0x8f4] ;  /* 0x00023d00ff047b82 */ /* 0x000f240000000800 */
[----:B----4-:R-:W-:-:S05]  /*59d0*/  IADD3 R5, P0, R21, R4, RZ ;  /* 0x0000000415057210 */ /* 0x010fca0007f1e0ff */
[----:B------:R-:W-:-:S04]  /*59e0*/  IMAD.X R27, RZ, RZ, R27, P0 ;  /* 0x000000ffff1b7224 */ /* 0x000fc800000e061b */
[----:B------:R-:W-:-:S04]  /*59f0*/  IMAD.WIDE.U32 R6, R27, R14, RZ ;  /* 0x0000000e1b067225 */ /* 0x000fc800078e00ff */
[----:B------:R-:W-:-:S04]  /*5a00*/  IMAD.WIDE.U32 R6, P0, R5, R15, R6 ;  /* 0x0000000f05067225 */ /* 0x000fc80007800006 */
[----:B------:R-:W-:-:S04]  /*5a10*/  IMAD.WIDE.U32 R4, R5, R14, RZ ;  /* 0x0000000e05047225 */ /* 0x000fc800078e00ff */
[----:B------:R-:W-:Y:S01]  /*5a20*/  IMAD.MOV.U32 R4, RZ, RZ, R7 ;  /* 0x000000ffff047224 */ /* 0x000fe200078e0007 */
[----:B------:R-:W-:Y:S01]  /*5a30*/  IADD3 RZ, P1, R5, R6, RZ ;  /* 0x0000000605ff7210 */ /* 0x000fe20007f3e0ff */
[----:B------:R-:W-:-:S04]  /*5a40*/  IMAD.X R5, RZ, RZ, RZ, P0 ;  /* 0x000000ffff057224 */ /* 0x000fc800000e06ff */
[----:B------:R-:W-:-:S08]  /*5a50*/  IMAD.WIDE.U32.X R4, R27, R15, R4, P1 ;  /* 0x0000000f1b047225 */ /* 0x000fd000008e0404 */
.L_x_107:
[----:B------:R-:W-:Y:S01]  /*5a60*/  SHF.R.U64 R25, R4, R25, R5 ;  /* 0x0000001904197219 */ /* 0x000fe20000001205 */
[----:B------:R-:W-:Y:S01]  /*5a70*/  IMAD.MOV.U32 R6, RZ, RZ, R18 ;  /* 0x000000ffff067224 */ /* 0x000fe200078e0012 */
[----:B------:R-:W-:Y:S02]  /*5a80*/  LOP3.LUT R4, R23, R12, RZ, 0xc0, !PT ;  /* 0x0000000c17047212 */ /* 0x000fe400078ec0ff */
[----:B------:R-:W-:Y:S01]  /*5a90*/  LOP3.LUT R26, R26, R11, RZ, 0xc0, !PT ;  /* 0x0000000b1a1a7212 */ /* 0x000fe200078ec0ff */
[----:B------:R-:W-:Y:S02]  /*5aa0*/  IMAD.MOV R5, RZ, RZ, -R25 ;  /* 0x000000ffff057224 */ /* 0x000fe400078e0a19 */
[----:B------:R-:W-:Y:S02]  /*5ab0*/  IMAD R4, R9, R25, R4 ;  /* 0x0000001909047224 */ /* 0x000fe400078e0204 */
[----:B-1----:R-:W-:Y:S02]  /*5ac0*/  IMAD R21, R5, R24, R21 ;  /* 0x0000001805157224 */ /* 0x002fe400078e0215 */
[----:B---3--:R-:W-:-:S02]  /*5ad0*/  IMAD R13, R4, R22, R13 ;  /* 0x00000016040d7224 */ /* 0x008fc400078e020d */
[----:B--2---:R-:W-:Y:S02]  /*5ae0*/  IMAD R20, R21, R20, R26 ;  /* 0x0000001415147224 */ /* 0x004fe400078e021a */
[----:B------:R-:W-:-:S03]  /*5af0*/  IMAD.MOV.U32 R4, RZ, RZ, 0x1 ;  /* 0x00000001ff047424 */ /* 0x000fc600078e00ff */
[----:B------:R-:W-:Y:S02]  /*5b00*/  SEL R7, R20, R13, !P2 ;  /* 0x0000000d14077207 */ /* 0x000fe40005000000 */
[----:B------:R-:W-:-:S07]  /*5b10*/  SEL R13, R13, R20, !P2 ;  /* 0x000000140d0d7207 */ /* 0x000fce0005000000 */
.L_x_105:
[----:B------:R-:W-:-:S13]  /*5b20*/  LOP3.LUT P0, RZ, R4, 0xff, RZ, 0xc0, !PT ;  /* 0x000000ff04ff7812 */ /* 0x000fda000780c0ff */
[----:B------:R-:W-:Y:S05]  /*5b30*/  @P0 BRA `(.L_x_108) ;  /* 0xfffffff000f00947 */ /* 0x000fea000383ffff */
.L_x_88:
[----:B------:R-:W-:-:S13]  /*5b40*/  ELECT P0, URZ, PT ;  /* 0x00000000003f782f */ /* 0x000fda0003800000 */
[----:B------:R-:W-:Y:S05]  /*5b50*/  @!P0 BRA `(.L_x_11) ;  /* 0x0000001400108947 */ /* 0x000fea0003800000 */
[----:B------:R-:W-:-:S04]  /*5b60*/  LOP3.LUT R19, R19, 0x2, RZ, 0xfc, !PT ;  /* 0x0000000213137812 */ /* 0x000fc800078efcff */
[----:B------:R-:W-:-:S13]  /*5b70*/  ISETP.NE.AND P1, PT, R19, 0x3, PT ;  /* 0x000000031300780c */ /* 0x000fda0003f25270 */
[----:B------:R-:W-:Y:S05]  /*5b80*/  @!P1 BRA `(.L_x_109) ;  /* 0x0000000000049947 */ /* 0x000fea0003800000 */
[----:B------:R-:W-:Y:S01]  /*5b90*/  BPT.TRAP 0x1 ;  /* 0x000000040000795c */ /* 0x000fe20000300000 */
.L_x_109:
[----:B------:R-:W-:Y:S01]  /*5ba0*/  IMAD.U32 R7, RZ, RZ, UR42 ;  /* 0x0000002aff077e24 */ /* 0x000fe2000f8e00ff */
[----:B------:R-:W-:Y:S01]  /*5bb0*/  MOV R0, 0x400 ;  /* 0x0000040000007802 */ /* 0x000fe20000000f00 */
[----:B------:R-:W-:-:S03]  /*5bc0*/  IMAD.U32 R2, RZ, RZ, UR4 ;  /* 0x00000004ff027e24 */ /* 0x000fc6000f8e00ff */
[----:B------:R-:W-:Y:S02]  /*5bd0*/  LEA R7, R7, R0, 0x18 ;  /* 0x0000000007077211 */ /* 0x000fe400078ec0ff */
[----:B------:R-:W-:-:S03]  /*5be0*/  SHF.L.U32 R0, R8, 0x1f, RZ ;  /* 0x0000001f08007819 */ /* 0x000fc600000006ff */
[----:B--2--5:R-:W-:-:S04]  /*5bf0*/  IMAD R3, R2, 0x8, R7 ;  /* 0x0000000802037824 */ /* 0x024fc800078e0207 */
[----:B------:R-:W2:Y:S02]  /*5c00*/  SYNCS.PHASECHK.TRANS64.TRYWAIT P0, [R3+URZ+0x98], R0 ;  /* 0x00009800030075a7 */ /* 0x000ea4000800017f */
[----:B--2---:R-:W-:Y:S05]  /*5c10*/  @!P0 BRA `(.L_x_110) ;  /* 0x0000001400848947 */ /* 0x004fea0003800000 */
.L_x_142:
[----:B------:R-:W-:Y:S05]  /*5c20*/  @!P1 BRA `(.L_x_111) ;  /* 0x0000000000049947 */ /* 0x000fea0003800000 */
[----:B------:R-:W-:Y:S01]  /*5c30*/  BPT.TRAP 0x1 ;  /* 0x000000040000795c */ /* 0x000fe20000300000 */
.L_x_111:
[----:B------:R-:W-:-:S04]  /*5c40*/  UIADD3 UR5, UR4, 0x1, URZ ;  /* 0x0000000104057890 */ /* 0x000fc8000fffe03f */
[----:B------:R-:W-:Y:S02]  /*5c50*/  UISETP.NE.AND UP0, UPT, UR5, 0x3, UPT ;  /* 0x000000030500788c */ /* 0x000fe4000bf05270 */
[----:B------:R-:W-:Y:S02]  /*5c60*/  IMAD.U32 R2, RZ, RZ, UR5 ;  /* 0x00000005ff027e24 */ /* 0x000fe4000f8e00ff */
[----:B------:R-:W-:Y:S02]  /*5c70*/  USEL UR5, URZ, 0x1, UP0 ;  /* 0x000000013f057887 */ /* 0x000fe40008000000 */
[----:B------:R-:W-:-:S04]  /*5c80*/  PLOP3.LUT P0, PT, PT, PT, UP0, 0x80, 0x0 ;  /* 0x000000000000781c */ /* 0x000fc80003f0f008 */
[----:B------:R-:W-:Y:S02]  /*5c90*/  SEL R2, R2, RZ, P0 ;  /* 0x000000ff02027207 */ /* 0x000fe40000000000 */
[----:B--2---:R-:W-:-:S03]  /*5ca0*/  LOP3.LUT R3, R8, UR5, RZ, 0x3c, !PT ;  /* 0x0000000508037c12 */ /* 0x004fc6000f8e3cff */
[----:B-1----:R-:W-:Y:S01]  /*5cb0*/  IMAD R5, R2, 0x8, R7 ;  /* 0x0000000802057824 */ /* 0x002fe200078e0207 */
[----:B------:R-:W-:-:S04]  /*5cc0*/  SHF.L.U32 R0, R3, 0x1f, RZ ;  /* 0x0000001f03007819 */ /* 0x000fc800000006ff */
[----:B------:R-:W1:Y:S02]  /*5cd0*/  SYNCS.PHASECHK.TRANS64.TRYWAIT P0, [R5+URZ+0x98], R0 ;  /* 0x00009800050075a7 */ /* 0x000e64000800017f */
[----:B-1----:R-:W-:Y:S05]  /*5ce0*/  @!P0 BRA `(.L_x_112) ;  /* 0x0000001400648947 */ /* 0x002fea0003800000 */
.L_x_143:
[----:B------:R-:W-:Y:S05]  /*5cf0*/  @!P1 BRA `(.L_x_113) ;  /* 0x0000000000049947 */ /* 0x000fea0003800000 */
[----:B------:R-:W-:Y:S01]  /*5d00*/  BPT.TRAP 0x1 ;  /* 0x000000040000795c */ /* 0x000fe20000300000 */
.L_x_113:
[----:B-1----:R-:W-:-:S05]  /*5d10*/  VIADD R0, R2, 0x1 ;  /* 0x0000000102007836 */ /* 0x002fca0000000000 */
[----:B------:R-:W-:-:S04]  /*5d20*/  ISETP.NE.AND P0, PT, R0, 0x3, PT ;  /* 0x000000030000780c */ /* 0x000fc80003f05270 */
[----:B------:R-:W-:Y:S02]  /*5d30*/  SEL R2, RZ, 0x1, P0 ;  /* 0x00000001ff027807 */ /* 0x000fe40000000000 */
[----:B------:R-:W-:Y:S02]  /*5d40*/  SEL R0, R0, RZ, P0 ;  /* 0x000000ff00007207 */ /* 0x000fe40000000000 */
[----:B------:R-:W-:-:S03]  /*5d50*/  LOP3.LUT R2, R3, R2, RZ, 0x3c, !PT ;  /* 0x0000000203027212 */ /* 0x000fc600078e3cff */
[----:B------:R-:W-:Y:S01]  /*5d60*/  IMAD R3, R0, 0x8, R7 ;  /* 0x0000000800037824 */ /* 0x000fe200078e0207 */
[----:B------:R-:W-:-:S07]  /*5d70*/  SHF.L.U32 R0, R2, 0x1f, RZ ;  /* 0x0000001f02007819 */ /* 0x000fce00000006ff */
.L_x_114:
[----:B-1----:R1:W2:Y:S02]  /*5d80*/  SYNCS.PHASECHK.TRANS64.TRYWAIT P0, [R3+URZ+0x98], R0 ;  /* 0x00009800030075a7 */ /* 0x0022a4000800017f */
[----:B--2---:R-:W-:Y:S05]  /*5d90*/  @!P0 NANOSLEEP.SYNCS 0x989680 ;  /* 0x009896800000895d */ /* 0x004fea0003900000 */
[----:B------:R-:W2:Y:S02]  /*5da0*/  @!P0 SYNCS.PHASECHK.TRANS64 P0, [R3+URZ+0x98], R0 ;  /* 0x00009800030085a7 */ /* 0x000ea4000800007f */
[----:B--2---:R-:W-:Y:S05]  /*5db0*/  @P0 BRA `(.L_x_11) ;  /* 0x0000001000780947 */ /* 0x004fea0003800000 */
[----:B------:R-:W-:Y:S05]  /*5dc0*/  BRA `(.L_x_114) ;  /* 0xfffffffc00ec7947 */ /* 0x000fea000383ffff */
.L_x_83:
[----:B------:R-:W-:Y:S01]  /*5dd0*/  LOP3.LUT P0, RZ, R10, 0xff, RZ, 0xc0, !PT ;  /* 0x000000ff0aff7812 */ /* 0x000fe2000780c0ff */
[----:B------:R-:W-:Y:S02]  /*5de0*/  IMAD.MOV.U32 R3, RZ, RZ, 0x1 ;  /* 0x00000001ff037424 */ /* 0x000fe400078e00ff */
[----:B------:R-:W-:-:S10]  /*5df0*/  IMAD.MOV.U32 R0, RZ, RZ, RZ ;  /* 0x000000ffff007224 */ /* 0x000fd400078e00ff */
[----:B------:R-:W-:Y:S05]  /*5e00*/  @!P0 BRA `(.L_x_115) ;  /* 0x0000000c00208947 */ /* 0x000fea0003800000 */
[----:B------:R-:W1:Y:S01]  /*5e10*/  LDC R0, c[0x0][0x28c] ;  /* 0x0000a300ff007b82 */ /* 0x000e620000000800 */
[C---:B------:R-:W-:Y:S01]  /*5e20*/  LOP3.LUT P2, RZ, R18.reuse, 0x7f, RZ, 0xc0, !PT ;  /* 0x0000007f12ff7812 */ /* 0x040fe2000784c0ff */
[----:B------:R-:W-:Y:S01]  /*5e30*/  ULDC UR5, c[0x0][0x900] ;  /* 0x0002400000057ab9 */ /* 0x000fe20000000800 */
[----:B------:R-:W-:Y:S01]  /*5e40*/  LOP3.LUT P0, RZ, R18, 0x1f, RZ, 0xc0, !PT ;  /* 0x0000001f12ff7812 */ /* 0x000fe2000780c0ff */
[----:B------:R-:W-:Y:S01]  /*5e50*/  UMOV UR6, 0xffffffff ;  /* 0xffffffff00067882 */ /* 0x000fe20000000000 */
[----:B------:R-:W-:Y:S01]  /*5e60*/  BSSY B0, `(.L_x_115) ;  /* 0x00000c2000007945 */ /* 0x000fe20003800000 */
[----:B------:R-:W-:Y:S01]  /*5e70*/  USHF.L.U32 UR6, UR6, UR5, URZ ;  /* 0x0000000506067299 */ /* 0x000fe2000800063f */
[----:B------:R-:W-:Y:S01]  /*5e80*/  IMAD.MOV.U32 R10, RZ, RZ, 0x1 ;  /* 0x00000001ff0a7424 */ /* 0x000fe200078e00ff */
[----:B------:R-:W-:Y:S01]  /*5e90*/  LOP3.LUT R18, R22, 0x2, RZ, 0xfc, !PT ;  /* 0x0000000216127812 */ /* 0x000fe200078efcff */
[----:B------:R-:W-:Y:S01]  /*5ea0*/  ULDC UR4, c[0x0][0x8a8] ;  /* 0x00022a0000047ab9 */ /* 0x000fe20000000800 */
[----:B------:R-:W-:Y:S01]  /*5eb0*/  PLOP3.LUT P0, PT, P0, P2, PT, 0x8a, 0x0 ;  /* 0x000000000000781c */ /* 0x000fe20000705172 */
[----:B------:R-:W-:Y:S01]  /*5ec0*/  UMOV UR7, 0x1 ;  /* 0x0000000100077882 */ /* 0x000fe20000000000 */
[----:B------:R-:W-:-:S02]  /*5ed0*/  UIADD3 UR15, UR4, -0x1, URZ ;  /* 0xffffffff040f7890 */ /* 0x000fc4000fffe03f */
[----:B------:R-:W-:Y:S02]  /*5ee0*/  USHF.L.U32 UR17, UR7, UR5, URZ ;  /* 0x0000000507117299 */ /* 0x000fe4000800063f */
[----:B------:R-:W-:Y:S01]  /*5ef0*/  ULOP3.LUT UR16, URZ, UR6, URZ, 0x33, !UPT ;  /* 0x000000063f107292 */ /* 0x000fe2000f8e333f */
[----:B------:R-:W-:Y:S01]  /*5f00*/  ULDC.64 UR20, c[0x0][0x198] ;  /* 0x0000660000147ab9 */ /* 0x000fe20000000a00 */
[----:B-1----:R-:W-:-:S05]  /*5f10*/  VIADD R0, R0, 0x3f ;  /* 0x0000003f00007836 */ /* 0x002fca0000000000 */
[----:B------:R-:W-:-:S04]  /*5f20*/  SHF.R.S32.HI R3, RZ, 0x1f, R0 ;  /* 0x0000001fff037819 */ /* 0x000fc80000011400 */
[----:B------:R-:W-:Y:S01]  /*5f30*/  LEA.HI R3, R3, R0, RZ, 0x6 ;  /* 0x0000000003037211 */ /* 0x000fe200078f30ff */
[----:B------:R-:W-:-:S03]  /*5f40*/  IMAD.MOV.U32 R0, RZ, RZ, RZ ;  /* 0x000000ffff007224 */ /* 0x000fc600078e00ff */
[----:B------:R-:W-:Y:S01]  /*5f50*/  SHF.R.S32.HI R11, RZ, 0x6, R3 ;  /* 0x00000006ff0b7819 */ /* 0x000fe20000011403 */
[----:B------:R-:W-:-:S04]  /*5f60*/  IMAD.MOV.U32 R3, RZ, RZ, 0x1 ;  /* 0x00000001ff037424 */ /* 0x000fc800078e00ff */
[----:B------:R-:W-:-:S07]  /*5f70*/  VIADD R12, R11, 0x1 ;  /* 0x000000010b0c7836 */ /* 0x000fce0000000000 */
.L_x_127:
[----:B------:R-:W-:-:S03]  /*5f80*/  UMOV UR4, 0xffffffff ;  /* 0xffffffff00047882 */ /* 0x000fc60000000000 */
[----:B------:R-:W-:Y:S05]  /*5f90*/  BRA.DIV UR4, `(.L_x_116) ;  /* 0x0000001204cc7947 */ /* 0x000fea000b800000 */
[----:B------:R-:W-:-:S13]  /*5fa0*/  ELECT P6, URZ, PT ;  /* 0x00000000003f782f */ /* 0x000fda00038c0000 */
.L_x_146:
[----:B------:R-:W1:Y:S01]  /*5fb0*/  LDC R4, c[0x0][0x28c] ;  /* 0x0000a300ff047b82 */ /* 0x000e620000000800 */
[----:B------:R-:W-:Y:S01]  /*5fc0*/  BSSY B1, `(.L_x_117) ;  /* 0x0000037000017945 */ /* 0x000fe20003800000 */
[----:B-1----:R-:W-:-:S13]  /*5fd0*/  ISETP.LT.OR P6, PT, R4, 0x1, !P6 ;  /* 0x000000010400780c */ /* 0x002fda00077c1670 */
[----:B------:R-:W-:Y:S05]  /*5fe0*/  @P6 BRA `(.L_x_118) ;  /* 0x0000000000d06947 */ /* 0x000fea0003800000 */
[----:B------:R-:W-:Y:S02]  /*5ff0*/  IMAD.SHL.U32 R14, R7, 0x40, RZ ;  /* 0x00000040070e7824 */ /* 0x000fe400078e00ff */
[----:B------:R-:W-:Y:S02]  /*6000*/  IMAD.SHL.U32 R13, R13, 0x80, RZ ;  /* 0x000000800d0d7824 */ /* 0x000fe400078e00ff */
[----:B------:R-:W-:Y:S02]  /*6010*/  IMAD.MOV.U32 R19, RZ, RZ, RZ ;  /* 0x000000ffff137224 */ /* 0x000fe400078e00ff */
[----:B------:R-:W-:Y:S02]  /*6020*/  IMAD.MOV.U32 R4, RZ, RZ, R12 ;  /* 0x000000ffff047224 */ /* 0x000fe400078e000c */
[----:B------:R-:W-:Y:S02]  /*6030*/  IMAD.MOV.U32 R5, RZ, RZ, R3 ;  /* 0x000000ffff057224 */ /* 0x000fe400078e0003 */
[----:B------:R-:W-:-:S07]  /*6040*/  IMAD.MOV.U32 R7, RZ, RZ, R0 ;  /* 0x000000ffff077224 */ /* 0x000fce00078e0000 */
.L_x_122:
[----:B------:R-:W1:Y:S01]  /*6050*/  S2R R9, SR_CgaCtaId ;  /* 0x0000000000097919 */ /* 0x000e620000008800 */
[----:B------:R-:W-:-:S04]  /*6060*/  MOV R8, 0x400 ;  /* 0x0000040000087802 */ /* 0x000fc80000000f00 */
[----:B-1----:R-:W-:Y:S02]  /*6070*/  LEA R20, R9, R8, 0x18 ;  /* 0x0000000809147211 */ /* 0x002fe400078ec0ff */
[----:B------:R-:W-:Y:S01]  /*6080*/  SHF.L.U32 R8, R5, 0x1f, RZ ;  /* 0x0000001f05087819 */ /* 0x000fe200000006ff */
[----:B------:R-:W1:Y:S02]  /*6090*/  @!P2 LDC R9, c[0x0][0x500] ;  /* 0x00014000ff09ab82 */ /* 0x000e640000000800 */
[----:B------:R-:W-:-:S04]  /*60a0*/  IMAD R15, R7, 0x8, R20 ;  /* 0x00000008070f7824 */ /* 0x000fc800078e0214 */
[----:B------:R-:W2:Y:S02]  /*60b0*/  SYNCS.PHASECHK.TRANS64.TRYWAIT P1, [R15+URZ+0x40], R8 ;  /* 0x000040080f0075a7 */ /* 0x000ea4000802017f */
[----:B--2---:R-:W-:Y:S05]  /*60c0*/  @!P1 BRA `(.L_x_119) ;  /* 0x0000001000a09947 */ /* 0x004fea0003800000 */
.L_x_147:
[----:B--2---:R-:W-:Y:S01]  /*60d0*/  PRMT R8, R18, 0x9910, RZ ;  /* 0x0000991012087816 */ /* 0x004fe200000000ff */
[----:B-1----:R1:W-:Y:S03]  /*60e0*/  @!P2 SYNCS.ARRIVE.TRANS64 RZ, [R15+URZ], R9 ;  /* 0x000000090fffa9a7 */ /* 0x0023e6000800003f */
[----:B------:R-:W-:-:S13]  /*60f0*/  ISETP.NE.AND P1, PT, R8, 0x2, PT ;  /* 0x000000020800780c */ /* 0x000fda0003f25270 */
[----:B-1----:R-:W-:Y:S05]  /*6100*/  @P1 BRA `(.L_x_120) ;  /* 0x0000000000041947 */ /* 0x002fea0003800000 */
[----:B------:R-:W-:Y:S01]  /*6110*/  BPT.TRAP 0x1 ;  /* 0x000000040000795c */ /* 0x000fe20000300000 */
.L_x_120:
[----:B------:R-:W-:Y:S05]  /*6120*/  @P0 BRA `(.L_x_121) ;  /* 0x0000000000040947 */ /* 0x000fea0003800000 */
[----:B------:R-:W-:Y:S01]  /*6130*/  BPT.TRAP 0x1 ;  /* 0x000000040000795c */ /* 0x000fe20000300000 */
.L_x_121:
[--C-:B------:R-:W-:Y:S01]  /*6140*/  IMAD R8, R7, 0x4000, R20.reuse ;  /* 0x0000400007087824 */ /* 0x100fe200078e0214 */
[----:B------:R-:W-:Y:S01]  /*6150*/  R2UR UR9, R15 ;  /* 0x000000000f0972ca */ /* 0x000fe200000e0000 */
[C---:B------:R-:W-:Y:S01]  /*6160*/  IMAD R20, R7.reuse, 0x2000, R20 ;  /* 0x0000200007147824 */ /* 0x040fe200078e0214 */
[----:B------:R-:W-:Y:S01]  /*6170*/  UIADD3 UR4, UP0, UR20, 0xf0, URZ ;  /* 0x000000f014047890 */ /* 0x000fe2000ff1e03f */
[----:B------:R-:W-:Y:S01]  /*6180*/  VIADD R4, R4, 0xffffffff ;  /* 0xffffffff04047836 */ /* 0x000fe20000000000 */
[----:B------:R-:W-:Y:S01]  /*6190*/  R2UR UR5, R8 ;  /* 0x00000000080572ca */ /* 0x000fe200000e0000 */
[----:B------:R-:W-:Y:S01]  /*61a0*/  UIADD3 UR22, UP1, UR20, 0x1f0, URZ ;  /* 0x000001f014167890 */ /* 0x000fe2000ff3e03f */
[----:B------:R-:W-:Y:S01]  /*61b0*/  R2UR UR8, R20 ;  /* 0x00000000140872ca */ /* 0x000fe200000e0000 */
[----:B------:R-:W-:Y:S01]  /*61c0*/  VIADD R7, R7, 0x1 ;  /* 0x0000000107077836 */ /* 0x000fe20000000000 */
[----:B------:R-:W-:Y:S01]  /*61d0*/  R2UR UR11, R13 ;  /* 0x000000000d0b72ca */ /* 0x000fe200000e0000 */
[----:B------:R-:W-:Y:S01]  /*61e0*/  UIADD3.X UR23, URZ, UR21, URZ, UP1, !UPT ;  /* 0x000000153f177290 */ /* 0x000fe20008ffe43f */
[C---:B------:R-:W-:Y:S01]  /*61f0*/  R2UR UR10, R19.reuse ;  /* 0x00000000130a72ca */ /* 0x040fe200000e0000 */
[----:B------:R-:W-:Y:S01]  /*6200*/  UMOV UR6, 0x0 ;  /* 0x0000000000067882 */ /* 0x000fe20000000000 */
[----:B------:R-:W-:Y:S01]  /*6210*/  R2UR UR12, R6 ;  /* 0x00000000060c72ca */ /* 0x000fe200000e0000 */
[----:B------:R-:W-:Y:S01]  /*6220*/  UMOV UR7, 0x10000000 ;  /* 0x1000000000077882 */ /* 0x000fe20000000000 */
[----:B------:R-:W-:Y:S01]  /*6230*/  R2UR UR18, R14 ;  /* 0x000000000e1272ca */ /* 0x000fe200000e0000 */
[----:B------:R-:W-:Y:S01]  /*6240*/  VIADD R19, R19, 0x40 ;  /* 0x0000004013137836 */ /* 0x000fe20000000000 */
[----:B------:R-:W-:Y:S01]  /*6250*/  ISETP.GT.AND P3, PT, R4, 0x1, PT ;  /* 0x000000010400780c */ /* 0x000fe20003f64270 */
[----:B------:R-:W-:Y:S01]  /*6260*/  UIADD3 UR13, UR5, 0x6400, URZ ;  /* 0x00006400050d7890 */ /* 0x000fe2000fffe03f */
[----:B------:R-:W-:Y:S01]  /*6270*/  ISETP.NE.AND P1, PT, R7, 0x8, PT ;  /* 0x000000080700780c */ /* 0x000fe20003f25270 */
[----:B------:R-:W-:-:S02]  /*6280*/  UIADD3.X UR5, URZ, UR21, URZ, UP0, !UPT ;  /* 0x000000153f057290 */ /* 0x000fc400087fe43f */
[----:B------:R-:W-:Y:S01]  /*6290*/  UIADD3 UR14, UR8, 0x26400, URZ ;  /* 0x00026400080e7890 */ /* 0x000fe2000fffe03f */
[----:B------:R-:W-:Y:S02]  /*62a0*/  SEL R8, RZ, 0x1, P1 ;  /* 0x00000001ff087807 */ /* 0x000fe40000800000 */
[----:B------:R-:W-:Y:S01]  /*62b0*/  UMOV UR8, UR13 ;  /* 0x0000000d00087c82 */ /* 0x000fe20008000000 */
[----:B------:R-:W-:Y:S02]  /*62c0*/  SEL R7, R7, RZ, P1 ;  /* 0x000000ff07077207 */ /* 0x000fe40000800000 */
[----:B------:R-:W-:Y:S01]  /*62d0*/  LOP3.LUT R5, R5, R8, RZ, 0x3c, !PT ;  /* 0x0000000805057212 */ /* 0x000fe200078e3cff */
[----:B------:R1:W-:Y:S02]  /*62e0*/  UTMALDG.3D [UR8], [UR4], desc[UR6] ;  /* 0x00000608040075b4 */ /* 0x0003e40008011000 */
[----:B-1----:R-:W-:Y:S01]  /*62f0*/  UMOV UR8, UR14 ;  /* 0x0000000e00087c82 */ /* 0x002fe20008000000 */
[----:B------:R-:W-:-:S02]  /*6300*/  UMOV UR11, UR18 ;  /* 0x00000012000b7c82 */ /* 0x000fc40008000000 */
[----:B------:R1:W-:Y:S02]  /*6310*/  UTMALDG.3D [UR8], [UR22], desc[UR6] ;  /* 0x00000608160075b4 */ /* 0x0003e40008011000 */
[----:B-1----:R-:W-:Y:S05]  /*6320*/  @P3 BRA `(.L_x_122) ;  /* 0xfffffffc00483947 */ /* 0x002fea000383ffff */
.L_x_118:
[----:B------:R-:W-:Y:S05]  /*6330*/  BSYNC B1 ;  /* 0x0000000000017941 */ /* 0x000fea0003800000 */
.L_x_117:
[----:B------:R-:W-:Y:S01]  /*6340*/  LOP3.LUT P3, RZ, R10, 0xff, RZ, 0xc0, !PT ;  /* 0x000000ff0aff7812 */ /* 0x000fe2000786c0ff */
[----:B------:R-:W-:Y:S01]  /*6350*/  IMAD.IADD R0, R11, 0x1, R0 ;  /* 0x000000010b007824 */ /* 0x000fe200078e0200 */
[----:B------:R-:W-:Y:S01]  /*6360*/  IADD3 R16, P4, R16, UR36, RZ ;  /* 0x0000002410107c10 */ /* 0x000fe2000ff9e0ff */
[----:B------:R-:W-:Y:S01]  /*6370*/  ULDC.64 UR4, c[0x0][0x8f8] ;  /* 0x00023e0000047ab9 */ /* 0x000fe20000000a00 */
[----:B------:R-:W-:Y:S01]  /*6380*/  BSSY B1, `(.L_x_123) ;  /* 0x000006d000017945 */ /* 0x000fe20003800000 */
[----:B------:R-:W-:Y:S01]  /*6390*/  IMAD.MOV.U32 R13, RZ, RZ, -0x1 ;  /* 0xffffffffff0d7424 */ /* 0x000fe200078e00ff */
[----:B------:R-:W-:Y:S01]  /*63a0*/  SHF.R.U32.HI R4, RZ, 0x3, R0 ;  /* 0x00000003ff047819 */ /* 0x000fe20000011600 */
[----:B------:R-:W-:Y:S01]  /*63b0*/  IMAD.MOV.U32 R7, RZ, RZ, -0x1 ;  /* 0xffffffffff077424 */ /* 0x000fe200078e00ff */
[----:B------:R-:W-:Y:S02]  /*63c0*/  ISETP.GT.U32.AND P1, PT, R0, 0x7, PT ;  /* 0x000000070000780c */ /* 0x000fe40003f24070 */
[----:B------:R-:W-:-:S02]  /*63d0*/  LOP3.LUT R4, R4, 0x1, RZ, 0xc0, !PT ;  /* 0x0000000104047812 */ /* 0x000fc400078ec0ff */
[----:B------:R-:W-:Y:S01]  /*63e0*/  ISETP.LT.U32.AND P1, PT, R11, 0x8, P1 ;  /* 0x000000080b00780c */ /* 0x000fe20000f21070 */
[----:B------:R-:W1:Y:S01]  /*63f0*/  @P3 S2R R6, SR_CgaCtaId ;  /* 0x0000000000063919 */ /* 0x000e620000008800 */
[----:B------:R-:W-:Y:S02]  /*6400*/  @P3 MOV R5, 0x400 ;  /* 0x0000040000053802 */ /* 0x000fe40000000f00 */
[----:B------:R-:W-:Y:S02]  /*6410*/  IADD3.X R17, R17, UR41, RZ, P4, !PT ;  /* 0x0000002911117c10 */ /* 0x000fe4000a7fe4ff */
[----:B------:R-:W-:Y:S02]  /*6420*/  ISETP.GE.U32.AND P4, PT, R16, UR4, PT ;  /* 0x0000000410007c0c */ /* 0x000fe4000bf86070 */
[----:B------:R-:W-:Y:S02]  /*6430*/  LOP3.LUT R0, R0, 0x7, RZ, 0xc0, !PT ;  /* 0x0000000700007812 */ /* 0x000fe400078ec0ff */
[----:B------:R-:W-:-:S02]  /*6440*/  PRMT R10, RZ, 0x7610, R10 ;  /* 0x00007610ff0a7816 */ /* 0x000fc4000000000a */
[----:B-1----:R-:W-:Y:S01]  /*6450*/  @P3 LEA R5, R6, R5, 0x18 ;  /* 0x0000000506053211 */ /* 0x002fe200078ec0ff */
[----:B------:R-:W-:-:S03]  /*6460*/  IMAD.MOV.U32 R6, RZ, RZ, -0x1 ;  /* 0xffffffffff067424 */ /* 0x000fc600078e00ff */
[----:B------:R1:W-:Y:S01]  /*6470*/  @P3 SYNCS.ARRIVE.TRANS64.A1T0 RZ, [R5+URZ+0xb8], RZ ;  /* 0x0000b8ff05ff39a7 */ /* 0x0003e2000810003f */
[----:B------:R-:W-:Y:S02]  /*6480*/  ISETP.NE.U32.AND P3, PT, R4, 0x1, PT ;  /* 0x000000010400780c */ /* 0x000fe40003f65070 */
[----:B------:R-:W-:Y:S02]  /*6490*/  SEL R4, RZ, 0x1, !P1 ;  /* 0x00000001ff047807 */ /* 0x000fe40004800000 */
[----:B------:R-:W-:Y:S02]  /*64a0*/  ISETP.GE.U32.AND.EX P1, PT, R17, UR5, PT, P4 ;  /* 0x0000000511007c0c */ /* 0x000fe4000bf26140 */
[----:B------:R-:W-:-:S04]  /*64b0*/  ISETP.GT.U32.AND P3, PT, R11, 0x7, !P3 ;  /* 0x000000070b00780c */ /* 0x000fc80005f64070 */
[----:B-1----:R-:W-:-:S04]  /*64c0*/  SEL R5, RZ, 0x1, !P3 ;  /* 0x00000001ff057807 */ /* 0x002fc80005800000 */
[--C-:B------:R-:W-:Y:S02]  /*64d0*/  LOP3.LUT R3, R5, R3, R4.reuse, 0x96, !PT ;  /* 0x0000000305037212 */ /* 0x100fe400078e9604 */
[----:B------:R-:W-:Y:S01]  /*64e0*/  PRMT R4, RZ, 0x7610, R4 ;  /* 0x00007610ff047816 */ /* 0x000fe20000000004 */
[----:B------:R-:W-:Y:S06]  /*64f0*/  @P1 BRA `(.L_x_124) ;  /* 0x0000000400541947 */ /* 0x000fec0003800000 */
[----:B------:R-:W-:Y:S01]  /*6500*/  ULDC.64 UR4, c[0x0][0x8d0] ;  /* 0x0002340000047ab9 */ /* 0x000fe20000000a00 */
[----:B------:R-:W1:Y:S01]  /*6510*/  S2R R14, SR_CTAID.X ;  /* 0x00000000000e7919 */ /* 0x000e620000002500 */
[----:B------:R-:W-:Y:S01]  /*6520*/  ISETP.NE.U32.AND P1, PT, RZ, UR4, PT ;  /* 0x00000004ff007c0c */ /* 0x000fe2000bf25070 */
[----:B------:R-:W-:Y:S01]  /*6530*/  ULDC UR7, c[0x0][0x8d8] ;  /* 0x0002360000077ab9 */ /* 0x000fe20000000800 */
[----:B------:R-:W-:Y:S01]  /*6540*/  IMAD.MOV.U32 R4, RZ, RZ, R16 ;  /* 0x000000ffff047224 */ /* 0x000fe200078e0010 */
[----:B------:R-:W2:Y:S01]  /*6550*/  S2R R13, SR_CTAID.Y ;  /* 0x00000000000d7919 */ /* 0x000ea20000002600 */
[----:B------:R-:W-:Y:S01]  /*6560*/  ISETP.NE.AND.EX P1, PT, RZ, UR5, PT, P1 ;  /* 0x00000005ff007c0c */ /* 0x000fe2000bf25310 */
[----:B------:R-:W-:-:S12]  /*6570*/  IMAD.MOV.U32 R5, RZ, RZ, R17 ;  /* 0x000000ffff057224 */ /* 0x000fd800078e0011 */
[----:B------:R-:W-:Y:S05]  /*6580*/  @!P1 BRA `(.L_x_125) ;  /* 0x0000000000289947 */ /* 0x000fea0003800000 */
[----:B------:R-:W-:Y:S02]  /*6590*/  ULDC UR6, c[0x0][0x8dc] ;  /* 0x0002370000067ab9 */ /* 0x000fe40000000800 */
[----:B------:R-:W-:-:S05]  /*65a0*/  IADD3 R9, P1, R16, UR6, RZ ;  /* 0x0000000610097c10 */ /* 0x000fca000ff3e0ff */
[----:B------:R-:W-:-:S04]  /*65b0*/  IMAD.X R15, RZ, RZ, R17, P1 ;  /* 0x000000ffff0f7224 */ /* 0x000fc800008e0611 */
[----:B------:R-:W-:-:S04]  /*65c0*/  IMAD.WIDE.U32 R6, R15, UR4, RZ ;  /* 0x000000040f067c25 */ /* 0x000fc8000f8e00ff */
[----:B------:R-:W-:-:S04]  /*65d0*/  IMAD.WIDE.U32 R6, P1, R9, UR5, R6 ;  /* 0x0000000509067c25 */ /* 0x000fc8000f820006 */
[----:B------:R-:W-:-:S04]  /*65e0*/  IMAD.WIDE.U32 R8, R9, UR4, RZ ;  /* 0x0000000409087c25 */ /* 0x000fc8000f8e00ff */
[----:B------:R-:W-:Y:S01]  /*65f0*/  IMAD.X R5, RZ, RZ, RZ, P1 ;  /* 0x000000ffff057224 */ /* 0x000fe200008e06ff */
[----:B------:R-:W-:Y:S01]  /*6600*/  IADD3 RZ, P1, R9, R6, RZ ;  /* 0x0000000609ff7210 */ /* 0x000fe20007f3e0ff */
[----:B------:R-:W-:-:S04]  /*6610*/  IMAD.MOV.U32 R4, RZ, RZ, R7 ;  /* 0x000000ffff047224 */ /* 0x000fc800078e0007 */
[----:B------:R-:W-:-:S08]  /*6620*/  IMAD.WIDE.U32.X R4, R15, UR5, R4, P1 ;  /* 0x000000050f047c25 */ /* 0x000fd000088e0404 */
.L_x_125:
[--C-:B------:R-:W-:Y:S01]  /*6630*/  SHF.R.U64 R8, R4, UR7, R5.reuse ;  /* 0x0000000704087c19 */ /* 0x100fe20008001205 */
[----:B------:R-:W-:Y:S01]  /*6640*/  ULDC.64 UR4, c[0x0][0x8c8] ;  /* 0x0002320000047ab9 */ /* 0x000fe20000000a00 */
[----:B------:R-:W-:Y:S01]  /*6650*/  SHF.R.U32.HI R4, RZ, UR7, R5 ;  /* 0x00000007ff047c19 */ /* 0x000fe20008011605 */
[----:B------:R-:W3:Y:S01]  /*6660*/  LDC R25, c[0x0][0x144] ;  /* 0x00005100ff197b82 */ /* 0x000ee20000000800 */
[----:B------:R-:W-:Y:S01]  /*6670*/  IADD3 R7, P1, RZ, -R8, RZ ;  /* 0x80000008ff077210 */ /* 0x000fe20007f3e0ff */
[----:B------:R-:W-:Y:S01]  /*6680*/  ULDC.64 UR8, c[0x0][0x8e8] ;  /* 0x00023a0000087ab9 */ /* 0x000fe20000000a00 */
[----:B-1----:R-:W-:Y:S01]  /*6690*/  I2FP.F32.U32 R9, R14 ;  /* 0x0000000e00097245 */ /* 0x002fe20000201000 */
[----:B------:R-:W-:Y:S02]  /*66a0*/  ULDC UR6, c[0x0][0x8b0] ;  /* 0x00022c0000067ab9 */ /* 0x000fe40000000800 */
[----:B------:R-:W-:Y:S01]  /*66b0*/  IMAD.X R4, RZ, RZ, ~R4, P1 ;  /* 0x000000ffff047224 */ /* 0x000fe200008e0e04 */
[----:B------:R-:W-:Y:S01]  /*66c0*/  ISETP.NE.U32.AND P1, PT, RZ, UR8, PT ;  /* 0x00000008ff007c0c */ /* 0x000fe2000bf25070 */
[----:B------:R-:W1:Y:S02]  /*66d0*/  LDC R20, c[0x0][0x148] ;  /* 0x00005200ff147b82 */ /* 0x000e640000000800 */
[----:B------:R-:W-:Y:S01]  /*66e0*/  IMAD R6, R4, UR4, RZ ;  /* 0x0000000404067c24 */ /* 0x000fe2000f8e02ff */
[----:B------:R-:W-:Y:S01]  /*66f0*/  ISETP.NE.AND.EX P1, PT, RZ, UR9, PT, P1 ;  /* 0x00000009ff007c0c */ /* 0x000fe2000bf25310 */
[----:B------:R-:W-:Y:S01]  /*6700*/  IMAD.WIDE.U32 R4, R7, UR4, R16 ;  /* 0x0000000407047c25 */ /* 0x000fe2000f8e0010 */
[----:B------:R-:W-:-:S03]  /*6710*/  ULDC UR4, c[0x0][0x150] ;  /* 0x0000540000047ab9 */ /* 0x000fc60000000800 */
[----:B------:R-:W-:Y:S02]  /*6720*/  IMAD R7, R7, UR5, R6 ;  /* 0x0000000507077c24 */ /* 0x000fe4000f8e0206 */
[----:B------:R-:W-:Y:S01]  /*6730*/  FMUL R6, R9, UR4 ;  /* 0x0000000409067c20 */ /* 0x000fe20008400000 */
[----:B------:R-:W-:Y:S01]  /*6740*/  ULDC UR4, c[0x0][0x8c0] ;  /* 0x0002300000047ab9 */ /* 0x000fe20000000800 */
[----:B------:R-:W-:Y:S01]  /*6750*/  ULDC UR5, c[0x0][0x154] ;  /* 0x0000550000057ab9 */ /* 0x000fe20000000800 */
[----:B------:R-:W-:-:S03]  /*6760*/  IMAD.IADD R5, R5, 0x1, R7 ;  /* 0x0000000105057824 */ /* 0x000fc600078e0207 */
[----:B------:R-:W4:Y:S02]  /*6770*/  F2I.U32.TRUNC.NTZ R6, R6 ;  /* 0x0000000600067305 */ /* 0x000f24000020f000 */
[----:B------:R-:W-:Y:S02]  /*6780*/  SHF.R.U64 R9, R4, UR4, R5 ;  /* 0x0000000404097c19 */ /* 0x000fe40008001205 */
[----:B--2---:R-:W-:-:S05]  /*6790*/  I2FP.F32.U32 R4, R13 ;  /* 0x0000000d00047245 */ /* 0x004fca0000201000 */
[----:B------:R-:W-:Y:S01]  /*67a0*/  FMUL R21, R4, UR5 ;  /* 0x0000000504157c20 */ /* 0x000fe20008400000 */
[----:B------:R-:W-:Y:S01]  /*67b0*/  SHF.R.U32.HI R4, RZ, UR4, R5 ;  /* 0x00000004ff047c19 */ /* 0x000fe20008011605 */
[----:B------:R-:W-:-:S03]  /*67c0*/  ULDC UR4, c[0x0][0x900] ;  /* 0x0002400000047ab9 */ /* 0x000fc60000000800 */
[--C-:B------:R-:W-:Y:S01]  /*67d0*/  SHF.R.U64 R19, R9, UR6, R4.reuse ;  /* 0x0000000609137c19 */ /* 0x100fe20008001204 */
[----:B------:R-:W2:Y:S01]  /*67e0*/  F2I.U32.TRUNC.NTZ R21, R21 ;  /* 0x0000001500157305 */ /* 0x000ea2000020f000 */
[----:B------:R-:W-:Y:S01]  /*67f0*/  SHF.R.U32.HI R4, RZ, UR6, R4 ;  /* 0x00000006ff047c19 */ /* 0x000fe20008011604 */
[----:B----4-:R-:W-:-:S03]  /*6800*/  IMAD.MOV R6, RZ, RZ, -R6 ;  /* 0x000000ffff067224 */ /* 0x010fc600078e0a06 */
[----:B------:R-:W-:Y:S01]  /*6810*/  SHF.R.U64 R15, R19, UR4, R4 ;  /* 0x00000004130f7c19 */ /* 0x000fe20008001204 */
[----:B---3--:R-:W-:Y:S01]  /*6820*/  IMAD R14, R25, R6, R14 ;  /* 0x00000006190e7224 */ /* 0x008fe200078e020e */
[----:B------:R-:W-:-:S03]  /*6830*/  SHF.R.U32.HI R23, RZ, UR4, R4 ;  /* 0x00000004ff177c19 */ /* 0x000fc60008011604 */
[----:B------:R-:W-:Y:S02]  /*6840*/  IMAD.MOV.U32 R4, RZ, RZ, R15 ;  /* 0x000000ffff047224 */ /* 0x000fe400078e000f */
[----:B------:R-:W-:Y:S01]  /*6850*/  IMAD.MOV.U32 R5, RZ, RZ, R23 ;  /* 0x000000ffff057224 */ /* 0x000fe200078e0017 */
[----:B--2---:R-:W-:Y:S06]  /*6860*/  @!P1 BRA `(.L_x_126) ;  /* 0x0000000000289947 */ /* 0x004fec0003800000 */
[----:B------:R-:W-:Y:S02]  /*6870*/  ULDC UR4, c[0x0][0x8f4] ;  /* 0x00023d0000047ab9 */ /* 0x000fe40000000800 */
[----:B------:R-:W-:-:S05]  /*6880*/  IADD3 R5, P1, R15, UR4, RZ ;  /* 0x000000040f057c10 */ /* 0x000fca000ff3e0ff */
[----:B------:R-:W-:-:S04]  /*6890*/  IMAD.X R23, RZ, RZ, R23, P1 ;  /* 0x000000ffff177224 */ /* 0x000fc800008e0617 */
[----:B------:R-:W-:-:S04]  /*68a0*/  IMAD.WIDE.U32 R6, R23, UR8, RZ ;  /* 0x0000000817067c25 */ /* 0x000fc8000f8e00ff */
[----:B------:R-:W-:-:S04]  /*68b0*/  IMAD.WIDE.U32 R6, P1, R5, UR9, R6 ;  /* 0x0000000905067c25 */ /* 0x000fc8000f820006 */
[----:B------:R-:W-:-:S04]  /*68c0*/  IMAD.WIDE.U32 R4, R5, UR8, RZ ;  /* 0x0000000805047c25 */ /* 0x000fc8000f8e00ff */
[----:B------:R-:W-:Y:S01]  /*68d0*/  IMAD.MOV.U32 R4, RZ, RZ, R7 ;  /* 0x000000ffff047224 */ /* 0x000fe200078e0007 */
[----:B------:R-:W-:Y:S01]  /*68e0*/  IADD3 RZ, P3, R5, R6, RZ ;  /* 0x0000000605ff7210 */ /* 0x000fe20007f7e0ff */
[----:B------:R-:W-:-:S04]  /*68f0*/  IMAD.X R5, RZ, RZ, RZ, P1 ;  /* 0x000000ffff057224 */ /* 0x000fc800008e06ff */
[----:B------:R-:W-:-:S08]  /*6900*/  IMAD.WIDE.U32.X R4, R23, UR9, R4, P3 ;  /* 0x0000000917047c25 */ /* 0x000fd000098e0404 */
.L_x_126:
[----:B------:R-:W-:Y:S01]  /*6910*/  ISETP.NE.AND P1, PT, R2, 0x1, PT ;  /* 0x000000010200780c */ /* 0x000fe20003f25270 */
[----:B------:R-:W-:Y:S01]  /*6920*/  ULDC UR4, c[0x0][0x8f0] ;  /* 0x00023c0000047ab9 */ /* 0x000fe20000000800 */
[----:B------:R-:W-:Y:S01]  /*6930*/  LOP3.LUT R19, R19, UR16, RZ, 0xc0, !PT ;  /* 0x0000001013137c12 */ /* 0x000fe2000f8ec0ff */
[----:B------:R-:W-:Y:S01]  /*6940*/  IMAD.MOV R21, RZ, RZ, -R21 ;  /* 0x000000ffff157224 */ /* 0x000fe200078e0a15 */
[----:B------:R-:W-:Y:S01]  /*6950*/  SHF.R.U64 R4, R4, UR4, R5 ;  /* 0x0000000404047c19 */ /* 0x000fe20008001205 */
[----:B------:R-:W-:Y:S01]  /*6960*/  ULDC UR4, c[0x0][0x8e0] ;  /* 0x0002380000047ab9 */ /* 0x000fe20000000800 */
[----:B------:R-:W-:Y:S01]  /*6970*/  ULDC UR5, c[0x0][0x8b8] ;  /* 0x00022e0000057ab9 */ /* 0x000fe20000000800 */
[----:B------:R-:W-:Y:S02]  /*6980*/  IMAD.MOV.U32 R5, RZ, RZ, 0x1 ;  /* 0x00000001ff057424 */ /* 0x000fe400078e00ff */
[----:B------:R-:W-:Y:S02]  /*6990*/  IMAD.MOV R6, RZ, RZ, -R4 ;  /* 0x000000ffff067224 */ /* 0x000fe400078e0a04 */
[----:B------:R-:W-:Y:S01]  /*69a0*/  IMAD R19, R4, UR17, R19 ;  /* 0x0000001104137c24 */ /* 0x000fe2000f8e0213 */
[----:B------:R-:W-:Y:S01]  /*69b0*/  LOP3.LUT R4, R9, UR15, RZ, 0xc0, !PT ;  /* 0x0000000f09047c12 */ /* 0x000fe2000f8ec0ff */
[----:B-1----:R-:W-:-:S02]  /*69c0*/  @P1 IMAD R14, R20, R21, R13 ;  /* 0x00000015140e1224 */ /* 0x002fc400078e020d */
[----:B------:R-:W-:Y:S01]  /*69d0*/  IMAD R15, R6, UR4, R15 ;  /* 0x00000004060f7c24 */ /* 0x000fe2000f8e020f */
[----:B------:R-:W-:Y:S01]  /*69e0*/  ULDC UR4, c[0x0][0x8a8] ;  /* 0x00022a0000047ab9 */ /* 0x000fe20000000800 */
[----:B------:R-:W-:Y:S02]  /*69f0*/  IMAD R14, R19, UR5, R14 ;  /* 0x00000005130e7c24 */ /* 0x000fe4000f8e020e */
[--C-:B------:R-:W-:Y:S01]  /*6a00*/  IMAD R15, R15, UR4, R4.reuse ;  /* 0x000000040f0f7c24 */ /* 0x100fe2000f8e0204 */
[----:B------:R-:W-:Y:S01]  /*6a10*/  PRMT R4, R5, 0x7610, R4 ;  /* 0x0000761005047816 */ /* 0x000fe20000000004 */
[----:B------:R-:W-:-:S03]  /*6a20*/  IMAD.MOV.U32 R6, RZ, RZ, R8 ;  /* 0x000000ffff067224 */ /* 0x000fc600078e0008 */
[----:B------:R-:W-:Y:S02]  /*6a30*/  SEL R7, R15, R14, !P1 ;  /* 0x0000000e0f077207 */ /* 0x000fe40004800000 */
[----:B------:R-:W-:-:S07]  /*6a40*/  SEL R13, R14, R15, !P1 ;  /* 0x0000000f0e0d7207 */ /* 0x000fce0004800000 */
.L_x_124:
[----:B------:R-:W-:Y:S05]  /*6a50*/  BSYNC B1 ;  /* 0x0000000000017941 */ /* 0x000fea0003800000 */
.L_x_123:
[----:B------:R-:W-:-:S13]  /*6a60*/  LOP3.LUT P1, RZ, R4, 0xff, RZ, 0xc0, !PT ;  /* 0x000000ff04ff7812 */ /* 0x000fda000782c0ff */
[----:B------:R-:W-:Y:S05]  /*6a70*/  @P1 BRA `(.L_x_127) ;  /* 0xfffffff400401947 */ /* 0x000fea000383ffff */
[----:B------:R-:W-:Y:S05]  /*6a80*/  BSYNC B0 ;  /* 0x0000000000007941 */ /* 0x000fea0003800000 */
.L_x_115:
[----:B------:R-:W-:-:S03]  /*6a90*/  UMOV UR4, 0xffffffff ;  /* 0xffffffff00047882 */ /* 0x000fc60000000000 */
[----:B------:R-:W-:Y:S05]  /*6aa0*/  BRA.DIV UR4, `(.L_x_128) ;  /* 0x0000000a043c7947 */ /* 0x000fea000b800000 */
[----:B------:R-:W-:-:S13]  /*6ab0*/  ELECT P6, URZ, PT ;  /* 0x00000000003f782f */ /* 0x000fda00038c0000 */
.L_x_150:
[----:B------:R-:W-:Y:S05]  /*6ac0*/  @!P6 BRA `(.L_x_11) ;  /* 0x000000040034e947 */ /* 0x000fea0003800000 */
[----:B------:R-:W-:-:S04]  /*6ad0*/  LOP3.LUT R22, R22, 0x2, RZ, 0xfc, !PT ;  /* 0x0000000216167812 */ /* 0x000fc800078efcff */
[----:B------:R-:W-:-:S13]  /*6ae0*/  ISETP.NE.AND P0, PT, R22, 0x3, PT ;  /* 0x000000031600780c */ /* 0x000fda0003f05270 */
[----:B------:R-:W-:Y:S05]  /*6af0*/  @!P0 BRA `(.L_x_129) ;  /* 0x0000000000048947 */ /* 0x000fea0003800000 */
[----:B------:R-:W-:Y:S01]  /*6b00*/  BPT.TRAP 0x1 ;  /* 0x000000040000795c */ /* 0x000fe20000300000 */
.L_x_129:
[----:B------:R-:W1:Y:S01]  /*6b10*/  S2R R5, SR_CgaCtaId ;  /* 0x0000000000057919 */ /* 0x000e620000008800 */
[----:B------:R-:W-:Y:S02]  /*6b20*/  MOV R2, 0x400 ;  /* 0x0000040000027802 */ /* 0x000fe40000000f00 */
[----:B------:R-:W-:Y:S02]  /*6b30*/  SHF.L.U32 R4, R3, 0x1f, RZ ;  /* 0x0000001f03047819 */ /* 0x000fe400000006ff */
[----:B-1----:R-:W-:-:S05]  /*6b40*/  LEA R5, R5, R2, 0x18 ;  /* 0x0000000205057211 */ /* 0x002fca00078ec0ff */
[----:B------:R-:W-:-:S04]  /*6b50*/  VIADD R5, R5, 0x40 ;  /* 0x0000004005057836 */ /* 0x000fc80000000000 */
[C---:B------:R-:W-:Y:S02]  /*6b60*/  IMAD R7, R0.reuse, 0x8, R5 ;  /* 0x0000000800077824 */ /* 0x040fe400078e0205 */
[----:B------:R-:W-:Y:S02]  /*6b70*/  VIADD R0, R0, 0x1 ;  /* 0x0000000100007836 */ /* 0x000fe40000000000 */
[----:B------:R-:W1:Y:S03]  /*6b80*/  SYNCS.PHASECHK.TRANS64.TRYWAIT P0, [R7+URZ], R4 ;  /* 0x00000004070075a7 */ /* 0x000e66000800017f */
[----:B------:R-:W-:-:S04]  /*6b90*/  ISETP.NE.AND P1, PT, R0, 0x8, PT ;  /* 0x000000080000780c */ /* 0x000fc80003f25270 */
[----:B------:R-:W-:Y:S02]  /*6ba0*/  SEL R2, RZ, 0x1, P1 ;  /* 0x00000001ff027807 */ /* 0x000fe40000800000 */
[----:B------:R-:W-:Y:S02]  /*6bb0*/  SEL R0, R0, RZ, P1 ;  /* 0x000000ff00007207 */ /* 0x000fe40000800000 */
[----:B------:R-:W-:-:S03]  /*6bc0*/  LOP3.LUT R9, R3, R2, RZ, 0x3c, !PT ;  /* 0x0000000203097212 */ /* 0x000fc600078e3cff */
[----:B------:R-:W-:Y:S01]  /*6bd0*/  IMAD R6, R0, 0x8, R5 ;  /* 0x0000000800067824 */ /* 0x000fe200078e0205 */
[----:B------:R-:W-:Y:S01]  /*6be0*/  SHF.L.U32 R3, R9, 0x1f, RZ ;  /* 0x0000001f09037819 */ /* 0x000fe200000006ff */
[----:B-1----:R-:W-:Y:S06]  /*6bf0*/  @!P0 BRA `(.L_x_130) ;  /* 0x0000000800088947 */ /* 0x002fec0003800000 */
.L_x_151:
[----:B------:R-:W2:Y:S01]  /*6c00*/  SYNCS.PHASECHK.TRANS64.TRYWAIT P0, [R6+URZ], R3 ;  /* 0x00000003060075a7 */ /* 0x000ea2000800017f */
[----:B------:R-:W-:-:S05]  /*6c10*/  VIADD R0, R0, 0x1 ;  /* 0x0000000100007836 */ /* 0x000fca0000000000 */
[----:B------:R-:W-:-:S04]  /*6c20*/  ISETP.NE.AND P1, PT, R0, 0x8, PT ;  /* 0x000000080000780c */ /* 0x000fc80003f25270 */
[----:B------:R-:W-:Y:S02]  /*6c30*/  SEL R2, RZ, 0x1, P1 ;  /* 0x00000001ff027807 */ /* 0x000fe40000800000 */
[----:B------:R-:W-:Y:S02]  /*6c40*/  SEL R0, R0, RZ, P1 ;  /* 0x000000ff00007207 */ /* 0x000fe40000800000 */
[----:B------:R-:W-:-:S03]  /*6c50*/  LOP3.LUT R9, R9, R2, RZ, 0x3c, !PT ;  /* 0x0000000209097212 */ /* 0x000fc600078e3cff */
[----:B-1----:R-:W-:Y:S01]  /*6c60*/  IMAD R7, R0, 0x8, R5 ;  /* 0x0000000800077824 */ /* 0x002fe200078e0205 */
[----:B------:R-:W-:Y:S01]  /*6c70*/  SHF.L.U32 R4, R9, 0x1f, RZ ;  /* 0x0000001f09047819 */ /* 0x000fe200000006ff */
[----:B--2---:R-:W-:Y:S06]  /*6c80*/  @!P0 BRA `(.L_x_131) ;  /* 0x0000000400f88947 */ /* 0x004fec0003800000 */
.L_x_152:
        /* <DEDUP_REMOVED lines=9> */
.L_x_153:
        /* <DEDUP_REMOVED lines=9> */
.L_x_154:
        /* <DEDUP_REMOVED lines=9> */
.L_x_155:
        /* <DEDUP_REMOVED lines=9> */
.L_x_156:
[----:B------:R-:W2:Y:S01]  /*6ed0*/  SYNCS.PHASECHK.TRANS64.TRYWAIT P0, [R7+URZ], R4 ;  /* 0x00000004070075a7 */ /* 0x000ea2000800017f */
[----:B------:R-:W-:-:S05]  /*6ee0*/  VIADD R0, R0, 0x1 ;  /* 0x0000000100007836 */ /* 0x000fca0000000000 */
[----:B------:R-:W-:-:S04]  /*6ef0*/  ISETP.NE.AND P1, PT, R0, 0x8, PT ;  /* 0x000000080000780c */ /* 0x000fc80003f25270 */
[----:B------:R-:W-:Y:S02]  /*6f00*/  SEL R2, RZ, 0x1, P1 ;  /* 0x00000001ff027807 */ /* 0x000fe40000800000 */
[----:B------:R-:W-:Y:S02]  /*6f10*/  SEL R0, R0, RZ, P1 ;  /* 0x000000ff00007207 */ /* 0x000fe40000800000 */
[----:B------:R-:W-:Y:S01]  /*6f20*/  LOP3.LUT R2, R9, R2, RZ, 0x3c, !PT ;  /* 0x0000000209027212 */ /* 0x000fe200078e3cff */
[----:B--2---:R-:W-:Y:S06]  /*6f30*/  @!P0 BRA `(.L_x_136) ;  /* 0x0000000400b08947 */ /* 0x004fec0003800000 */
.L_x_157:
[----:B------:R-:W-:Y:S01]  /*6f40*/  IMAD R5, R0, 0x8, R5 ;  /* 0x0000000800057824 */ /* 0x000fe200078e0205 */
[----:B------:R-:W-:-:S07]  /*6f50*/  SHF.L.U32 R0, R2, 0x1f, RZ ;  /* 0x0000001f02007819 */ /* 0x000fce00000006ff */
.L_x_137:
[----:B---3--:R3:W4:Y:S02]  /*6f60*/  SYNCS.PHASECHK.TRANS64.TRYWAIT P0, [R5+URZ], R0 ;  /* 0x00000000050075a7 */ /* 0x008724000800017f */
[----:B----4-:R-:W-:Y:S05]  /*6f70*/  @!P0 NANOSLEEP.SYNCS 0x989680 ;  /* 0x009896800000895d */ /* 0x010fea0003900000 */
[----:B------:R-:W4:Y:S02]  /*6f80*/  @!P0 SYNCS.PHASECHK.TRANS64 P0, [R5+URZ], R0 ;  /* 0x00000000050085a7 */ /* 0x000f24000800007f */
[----:B----4-:R-:W-:Y:S05]  /*6f90*/  @!P0 BRA `(.L_x_137) ;  /* 0xfffffffc00f08947 */ /* 0x010fea000383ffff */
.L_x_11:
[----:B------:R-:W-:Y:S05]  /*6fa0*/  BSYNC B6 ;  /* 0x0000000000067941 */ /* 0x000fea0003800000 */
.L_x_9:
[----:B------:R-:W-:Y:S05]  /*6fb0*/  EXIT ;  /* 0x000000000000794d */ /* 0x000fea0003800000 */
.L_x_24:
[----:B---3--:R3:W4:Y:S02]  /*6fc0*/  SYNCS.PHASECHK.TRANS64.TRYWAIT P1, [R3+URZ], R0 ;  /* 0x00000000030075a7 */ /* 0x008724000802017f */
[----:B----4-:R-:W-:Y:S05]  /*6fd0*/  @!P1 NANOSLEEP.SYNCS 0x989680 ;  /* 0x009896800000995d */ /* 0x010fea0003900000 */
[----:B------:R-:W4:Y:S02]  /*6fe0*/  @!P1 SYNCS.PHASECHK.TRANS64 P1, [R3+URZ], R0 ;  /* 0x00000000030095a7 */ /* 0x000f24000802007f */
[----:B----4-:R-:W-:Y:S05]  /*6ff0*/  @!P1 BRA `(.L_x_24) ;  /* 0xfffffffc00f09947 */ /* 0x010fea000383ffff */
[----:B------:R-:W-:Y:S05]  /*7000*/  BRA `(.L_x_23) ;  /* 0xffffffa400fc7947 */ /* 0x000fea000383ffff */
.L_x_29:
[----:B--2---:R-:W-:-:S04]  /*7010*/  IMAD.U32 R4, RZ, RZ, UR4 ;  /* 0x00000004ff047e24 */ /* 0x004fc8000f8e00ff */
[----:B------:R2:W3:Y:S03]  /*7020*/  SYNCS.PHASECHK.TRANS64.TRYWAIT P1, [R4+URZ], R3 ;  /* 0x00000003040075a7 */ /* 0x0004e6000802017f */
[----:B---3--:R-:W-:Y:S05]  /*7030*/  @!P1 NANOSLEEP.SYNCS 0x989680 ;  /* 0x009896800000995d */ /* 0x008fea0003900000 */
[----:B------:R-:W3:Y:S02]  /*7040*/  @!P1 SYNCS.PHASECHK.TRANS64 P1, [R4+URZ], R3 ;  /* 0x00000003040095a7 */ /* 0x000ee4000802007f */
[----:B---3--:R-:W-:Y:S05]  /*7050*/  @!P1 BRA `(.L_x_29) ;  /* 0xfffffffc00ec9947 */ /* 0x008fea000383ffff */
[----:B------:R-:W-:Y:S05]  /*7060*/  BRA `(.L_x_28) ;  /* 0xffffffa800d07947 */ /* 0x000fea000383ffff */
.L_x_51:
[----:B-1----:R1:W2:Y:S02]  /*7070*/  SYNCS.PHASECHK.TRANS64.TRYWAIT P0, [R4+URZ+0x80], R3 ;  /* 0x00008003040075a7 */ /* 0x0022a4000800017f */
[----:B--2---:R-:W-:Y:S05]  /*7080*/  @!P0 NANOSLEEP.SYNCS 0x989680 ;  /* 0x009896800000895d */ /* 0x004fea0003900000 */
[----:B------:R-:W2:Y:S02]  /*7090*/  @!P0 SYNCS.PHASECHK.TRANS64 P0, [R4+URZ+0x80], R3 ;  /* 0x00008003040085a7 */ /* 0x000ea4000800007f */
[----:B--2---:R-:W-:Y:S05]  /*70a0*/  @!P0 BRA `(.L_x_51) ;  /* 0xfffffffc00f08947 */ /* 0x004fea000383ffff */
[----:B------:R-:W-:Y:S05]  /*70b0*/  BRA `(.L_x_138) ;  /* 0xffffffb800a07947 */ /* 0x000fea000383ffff */
.L_x_65:
[----:B-1----:R1:W2:Y:S02]  /*70c0*/  SYNCS.PHASECHK.TRANS64.TRYWAIT P2, [R24+URZ+0x80], R21 ;  /* 0x00008015180075a7 */ /* 0x0022a4000804017f */
[----:B--2---:R-:W-:Y:S05]  /*70d0*/  @!P2 NANOSLEEP.SYNCS 0x989680 ;  /* 0x009896800000a95d */ /* 0x004fea0003900000 */
[----:B------:R-:W2:Y:S02]  /*70e0*/  @!P2 SYNCS.PHASECHK.TRANS64 P2, [R24+URZ+0x80], R21 ;  /* 0x000080151800a5a7 */ /* 0x000ea4000804007f */
[----:B--2---:R-:W-:Y:S05]  /*70f0*/  @!P2 BRA `(.L_x_65) ;  /* 0xfffffffc00f0a947 */ /* 0x004fea000383ffff */
[----:B------:R-:W-:Y:S05]  /*7100*/  BRA `(.L_x_139) ;  /* 0xffffffc400607947 */ /* 0x000fea000383ffff */
.L_x_85:
[----:B-1----:R-:W-:-:S04]  /*7110*/  IMAD.U32 R3, RZ, RZ, UR4 ;  /* 0x00000004ff037e24 */ /* 0x002fc8000f8e00ff */
[----:B------:R1:W2:Y:S03]  /*7120*/  SYNCS.PHASECHK.TRANS64.TRYWAIT P0, [R3+URZ+0xb8], R0 ;  /* 0x0000b800030075a7 */ /* 0x0002a6000800017f */
[----:B--2---:R-:W-:Y:S05]  /*7130*/  @!P0 NANOSLEEP.SYNCS 0x989680 ;  /* 0x009896800000895d */ /* 0x004fea0003900000 */
[----:B------:R-:W2:Y:S02]  /*7140*/  @!P0 SYNCS.PHASECHK.TRANS64 P0, [R3+URZ+0xb8], R0 ;  /* 0x0000b800030085a7 */ /* 0x000ea4000800007f */
[----:B--2---:R-:W-:Y:S05]  /*7150*/  @!P0 BRA `(.L_x_85) ;  /* 0xfffffffc00ec8947 */ /* 0x004fea000383ffff */
[----:B------:R-:W-:Y:S05]  /*7160*/  BRA `(.L_x_84) ;  /* 0xffffffd800f07947 */ /* 0x000fea000383ffff */
.L_x_94:
[----:B-1----:R-:W-:-:S04]  /*7170*/  IMAD.U32 R5, RZ, RZ, UR5 ;  /* 0x00000005ff057e24 */ /* 0x002fc8000f8e00ff */
[----:B------:R1:W2:Y:S03]  /*7180*/  SYNCS.PHASECHK.TRANS64.TRYWAIT P1, [R5+URZ+0x98], R4 ;  /* 0x00009804050075a7 */ /* 0x0002a6000802017f */
[----:B--2---:R-:W-:Y:S05]  /*7190*/  @!P1 NANOSLEEP.SYNCS 0x989680 ;  /* 0x009896800000995d */ /* 0x004fea0003900000 */
[----:B------:R-:W2:Y:S02]  /*71a0*/  @!P1 SYNCS.PHASECHK.TRANS64 P1, [R5+URZ+0x98], R4 ;  /* 0x00009804050095a7 */ /* 0x000ea4000802007f */
[----:B--2---:R-:W-:Y:S05]  /*71b0*/  @!P1 BRA `(.L_x_94) ;  /* 0xfffffffc00ec9947 */ /* 0x004fea000383ffff */
[----:B------:R-:W-:Y:S05]  /*71c0*/  BRA `(.L_x_140) ;  /* 0xffffffdc00e87947 */ /* 0x000fea000383ffff */
.L_x_100:
[----:B-1----:R-:W-:-:S04]  /*71d0*/  IMAD.U32 R5, RZ, RZ, UR4 ;  /* 0x00000004ff057e24 */ /* 0x002fc8000f8e00ff */
[----:B------:R1:W2:Y:S03]  /*71e0*/  SYNCS.PHASECHK.TRANS64.TRYWAIT P1, [R5+URZ+0x98], R4 ;  /* 0x00009804050075a7 */ /* 0x0002a6000802017f */
[----:B--2---:R-:W-:Y:S05]  /*71f0*/  @!P1 NANOSLEEP.SYNCS 0x989680 ;  /* 0x009896800000995d */ /* 0x004fea0003900000 */
[----:B------:R-:W2:Y:S02]  /*7200*/  @!P1 SYNCS.PHASECHK.TRANS64 P1, [R5+URZ+0x98], R4 ;  /* 0x00009804050095a7 */ /* 0x000ea4000802007f */
[----:B--2---:R-:W-:Y:S05]  /*7210*/  @!P1 BRA `(.L_x_100) ;  /* 0xfffffffc00ec9947 */ /* 0x004fea000383ffff */
[----:B------:R-:W-:Y:S05]  /*7220*/  BRA `(.L_x_141) ;  /* 0xffffffe000507947 */ /* 0x000fea000383ffff */
.L_x_110:
[----:B--2---:R2:W3:Y:S02]  /*7230*/  SYNCS.PHASECHK.TRANS64.TRYWAIT P0, [R3+URZ+0x98], R0 ;  /* 0x00009800030075a7 */ /* 0x0044e4000800017f */
[----:B---3--:R-:W-:Y:S05]  /*7240*/  @!P0 NANOSLEEP.SYNCS 0x989680 ;  /* 0x009896800000895d */ /* 0x008fea0003900000 */
[----:B------:R-:W3:Y:S02]  /*7250*/  @!P0 SYNCS.PHASECHK.TRANS64 P0, [R3+URZ+0x98], R0 ;  /* 0x00009800030085a7 */ /* 0x000ee4000800007f */
[----:B---3--:R-:W-:Y:S05]  /*7260*/  @!P0 BRA `(.L_x_110) ;  /* 0xfffffffc00f08947 */ /* 0x008fea000383ffff */
[----:B------:R-:W-:Y:S05]  /*7270*/  BRA `(.L_x_142) ;  /* 0xffffffe800687947 */ /* 0x000fea000383ffff */
.L_x_112:
[----:B-1----:R1:W2:Y:S02]  /*7280*/  SYNCS.PHASECHK.TRANS64.TRYWAIT P0, [R5+URZ+0x98], R0 ;  /* 0x00009800050075a7 */ /* 0x0022a4000800017f */
[----:B--2---:R-:W-:Y:S05]  /*7290*/  @!P0 NANOSLEEP.SYNCS 0x989680 ;  /* 0x009896800000895d */ /* 0x004fea0003900000 */
[----:B------:R-:W2:Y:S02]  /*72a0*/  @!P0 SYNCS.PHASECHK.TRANS64 P0, [R5+URZ+0x98], R0 ;  /* 0x00009800050085a7 */ /* 0x000ea4000800007f */
[----:B--2---:R-:W-:Y:S05]  /*72b0*/  @!P0 BRA `(.L_x_112) ;  /* 0xfffffffc00f08947 */ /* 0x004fea000383ffff */
[----:B------:R-:W-:Y:S05]  /*72c0*/  BRA `(.L_x_143) ;  /* 0xffffffe800887947 */ /* 0x000fea000383ffff */
.L_x_116:
[----:B------:R-:W-:Y:S01]  /*72d0*/  BSSY B1, `(.L_x_144) ;  /* 0x0000006000017945 */ /* 0x000fe20003800000 */
[----:B------:R-:W-:-:S07]  /*72e0*/  IMAD.MOV.U32 R15, RZ, RZ, -0x1 ;  /* 0xffffffffff0f7424 */ /* 0x000fce00078e00ff */
[----:B------:R-:W-:Y:S05]  /*72f0*/  WARPSYNC.COLLECTIVE R15, `(.L_x_145) ;  /* 0x000000000f0c7348 */ /* 0x000fea0003c00000 */
[----:B------:R-:W-:Y:S02]  /*7300*/  ELECT P6, UR62, PT ;  /* 0x00000000003e782f */ /* 0x000fe400038c0000 */
[----:B------:R-:W-:Y:S01]  /*7310*/  MOV R14, UR62 ;  /* 0x0000003e000e7c02 */ /* 0x000fe20008000f00 */
[----:B------:R-:W-:Y:S10]  /*7320*/  ENDCOLLECTIVE ;  /* 0x000000000000791b */ /* 0x000ff40003800000 */
.L_x_145:
[----:B------:R-:W-:Y:S05]  /*7330*/  BSYNC B1 ;  /* 0x0000000000017941 */ /* 0x000fea0003800000 */
.L_x_144:
[----:B------:R-:W-:Y:S05]  /*7340*/  BRA `(.L_x_146) ;  /* 0xffffffec00187947 */ /* 0x000fea000383ffff */
.L_x_119:
[----:B--2---:R2:W3:Y:S02]  /*7350*/  SYNCS.PHASECHK.TRANS64.TRYWAIT P1, [R15+URZ+0x40], R8 ;  /* 0x000040080f0075a7 */ /* 0x0044e4000802017f */
[----:B---3--:R-:W-:Y:S05]  /*7360*/  @!P1 NANOSLEEP.SYNCS 0x989680 ;  /* 0x009896800000995d */ /* 0x008fea0003900000 */
[----:B------:R-:W3:Y:S02]  /*7370*/  @!P1 SYNCS.PHASECHK.TRANS64 P1, [R15+URZ+0x40], R8 ;  /* 0x000040080f0095a7 */ /* 0x000ee4000802007f */
[----:B---3--:R-:W-:Y:S05]  /*7380*/  @!P1 BRA `(.L_x_119) ;  /* 0xfffffffc00f09947 */ /* 0x008fea000383ffff */
[----:B------:R-:W-:Y:S05]  /*7390*/  BRA `(.L_x_147) ;  /* 0xffffffec004c7947 */ /* 0x000fea000383ffff */
.L_x_128:
[----:B------:R-:W-:Y:S01]  /*73a0*/  BSSY B0, `(.L_x_148) ;  /* 0x0000006000007945 */ /* 0x000fe20003800000 */
[----:B------:R-:W-:-:S07]  /*73b0*/  IMAD.MOV.U32 R15, RZ, RZ, -0x1 ;  /* 0xffffffffff0f7424 */ /* 0x000fce00078e00ff */
[----:B------:R-:W-:Y:S05]  /*73c0*/  WARPSYNC.COLLECTIVE R15, `(.L_x_149) ;  /* 0x000000000f0c7348 */ /* 0x000fea0003c00000 */
[----:B------:R-:W-:Y:S02]  /*73d0*/  ELECT P6, UR62, PT ;  /* 0x00000000003e782f */ /* 0x000fe400038c0000 */
[----:B------:R-:W-:Y:S01]  /*73e0*/  MOV R14, UR62 ;  /* 0x0000003e000e7c02 */ /* 0x000fe20008000f00 */
[----:B------:R-:W-:Y:S10]  /*73f0*/  ENDCOLLECTIVE ;  /* 0x000000000000791b */ /* 0x000ff40003800000 */
.L_x_149:
[----:B------:R-:W-:Y:S05]  /*7400*/  BSYNC B0 ;  /* 0x0000000000007941 */ /* 0x000fea0003800000 */
.L_x_148:
[----:B------:R-:W-:Y:S05]  /*7410*/  BRA `(.L_x_150) ;  /* 0xfffffff400a87947 */ /* 0x000fea000383ffff */
.L_x_130:
[----:B-1----:R1:W2:Y:S02]  /*7420*/  SYNCS.PHASECHK.TRANS64.TRYWAIT P0, [R7+URZ], R4 ;  /* 0x00000004070075a7 */ /* 0x0022a4000800017f */
[----:B--2---:R-:W-:Y:S05]  /*7430*/  @!P0 NANOSLEEP.SYNCS 0x989680 ;  /* 0x009896800000895d */ /* 0x004fea0003900000 */
[----:B------:R-:W2:Y:S02]  /*7440*/  @!P0 SYNCS.PHASECHK.TRANS64 P0, [R7+URZ], R4 ;  /* 0x00000004070085a7 */ /* 0x000ea4000800007f */
[----:B--2---:R-:W-:Y:S05]  /*7450*/  @!P0 BRA `(.L_x_130) ;  /* 0xfffffffc00f08947 */ /* 0x004fea000383ffff */
[----:B------:R-:W-:Y:S05]  /*7460*/  BRA `(.L_x_151) ;  /* 0xfffffff400e47947 */ /* 0x000fea000383ffff */
.L_x_131:
[----:B-1----:R1:W2:Y:S02]  /*7470*/  SYNCS.PHASECHK.TRANS64.TRYWAIT P0, [R6+URZ], R3 ;  /* 0x00000003060075a7 */ /* 0x0022a4000800017f */
[----:B--2---:R-:W-:Y:S05]  /*7480*/  @!P0 NANOSLEEP.SYNCS 0x989680 ;  /* 0x009896800000895d */ /* 0x004fea0003900000 */
[----:B------:R-:W2:Y:S02]  /*7490*/  @!P0 SYNCS.PHASECHK.TRANS64 P0, [R6+URZ], R3 ;  /* 0x00000003060085a7 */ /* 0x000ea4000800007f */
[----:B--2---:R-:W-:Y:S05]  /*74a0*/  @!P0 BRA `(.L_x_131) ;  /* 0xfffffffc00f08947 */ /* 0x004fea000383ffff */
[----:B------:R-:W-:Y:S05]  /*74b0*/  BRA `(.L_x_152) ;  /* 0xfffffff400f47947 */ /* 0x000fea000383ffff */
.L_x_132:
[----:B-1----:R1:W2:Y:S02]  /*74c0*/  SYNCS.PHASECHK.TRANS64.TRYWAIT P0, [R7+URZ], R4 ;  /* 0x00000004070075a7 */ /* 0x0022a4000800017f */
[----:B--2---:R-:W-:Y:S05]  /*74d0*/  @!P0 NANOSLEEP.SYNCS 0x989680 ;  /* 0x009896800000895d */ /* 0x004fea0003900000 */
[----:B------:R-:W2:Y:S02]  /*74e0*/  @!P0 SYNCS.PHASECHK.TRANS64 P0, [R7+URZ], R4 ;  /* 0x00000004070085a7 */ /* 0x000ea4000800007f */
[----:B--2---:R-:W-:Y:S05]  /*74f0*/  @!P0 BRA `(.L_x_132) ;  /* 0xfffffffc00f08947 */ /* 0x004fea000383ffff */
[----:B------:R-:W-:Y:S05]  /*7500*/  BRA `(.L_x_153) ;  /* 0xfffffff800047947 */ /* 0x000fea000383ffff */
.L_x_133:
[----:B-1----:R1:W2:Y:S02]  /*7510*/  SYNCS.PHASECHK.TRANS64.TRYWAIT P0, [R6+URZ], R3 ;  /* 0x00000003060075a7 */ /* 0x0022a4000800017f */
[----:B--2---:R-:W-:Y:S05]  /*7520*/  @!P0 NANOSLEEP.SYNCS 0x989680 ;  /* 0x009896800000895d */ /* 0x004fea0003900000 */
[----:B------:R-:W2:Y:S02]  /*7530*/  @!P0 SYNCS.PHASECHK.TRANS64 P0, [R6+URZ], R3 ;  /* 0x00000003060085a7 */ /* 0x000ea4000800007f */
[----:B--2---:R-:W-:Y:S05]  /*7540*/  @!P0 BRA `(.L_x_133) ;  /* 0xfffffffc00f08947 */ /* 0x004fea000383ffff */
[----:B------:R-:W-:Y:S05]  /*7550*/  BRA `(.L_x_154) ;  /* 0xfffffff800147947 */ /* 0x000fea000383ffff */
.L_x_134:
[----:B-1----:R1:W2:Y:S02]  /*7560*/  SYNCS.PHASECHK.TRANS64.TRYWAIT P0, [R7+URZ], R4 ;  /* 0x00000004070075a7 */ /* 0x0022a4000800017f */
[----:B--2---:R-:W-:Y:S05]  /*7570*/  @!P0 NANOSLEEP.SYNCS 0x989680 ;  /* 0x009896800000895d */ /* 0x004fea0003900000 */
[----:B------:R-:W2:Y:S02]  /*7580*/  @!P0 SYNCS.PHASECHK.TRANS64 P0, [R7+URZ], R4 ;  /* 0x00000004070085a7 */ /* 0x000ea4000800007f */
[----:B--2---:R-:W-:Y:S05]  /*7590*/  @!P0 BRA `(.L_x_134) ;  /* 0xfffffffc00f08947 */ /* 0x004fea000383ffff */
[----:B------:R-:W-:Y:S05]  /*75a0*/  BRA `(.L_x_155) ;  /* 0xfffffff800247947 */ /* 0x000fea000383ffff */
.L_x_135:
[----:B-1----:R1:W2:Y:S02]  /*75b0*/  SYNCS.PHASECHK.TRANS64.TRYWAIT P0, [R6+URZ], R3 ;  /* 0x00000003060075a7 */ /* 0x0022a4000800017f */
[----:B--2---:R-:W-:Y:S05]  /*75c0*/  @!P0 NANOSLEEP.SYNCS 0x989680 ;  /* 0x009896800000895d */ /* 0x004fea0003900000 */
[----:B------:R-:W2:Y:S02]  /*75d0*/  @!P0 SYNCS.PHASECHK.TRANS64 P0, [R6+URZ], R3 ;  /* 0x00000003060085a7 */ /* 0x000ea4000800007f */
[----:B--2---:R-:W-:Y:S05]  /*75e0*/  @!P0 BRA `(.L_x_135) ;  /* 0xfffffffc00f08947 */ /* 0x004fea000383ffff */
[----:B------:R-:W-:Y:S05]  /*75f0*/  BRA `(.L_x_156) ;  /* 0xfffffff800347947 */ /* 0x000fea000383ffff */
.L_x_136:
[----:B--2---:R2:W3:Y:S02]  /*7600*/  SYNCS.PHASECHK.TRANS64.TRYWAIT P0, [R7+URZ], R4 ;  /* 0x00000004070075a7 */ /* 0x0044e4000800017f */
[----:B---3--:R-:W-:Y:S05]  /*7610*/  @!P0 NANOSLEEP.SYNCS 0x989680 ;  /* 0x009896800000895d */ /* 0x008fea0003900000 */
[----:B------:R-:W3:Y:S02]  /*7620*/  @!P0 SYNCS.PHASECHK.TRANS64 P0, [R7+URZ], R4 ;  /* 0x00000004070085a7 */ /* 0x000ee4000800007f */
[----:B---3--:R-:W-:Y:S05]  /*7630*/  @!P0 BRA `(.L_x_136) ;  /* 0xfffffffc00f08947 */ /* 0x008fea000383ffff */
[----:B------:R-:W-:Y:S05]  /*7640*/  BRA `(.L_x_157) ;  /* 0xfffffff8003c7947 */ /* 0x000fea000383ffff */
.L_x_158:
[----:B------:R-:W-:-:S00]  /*7650*/  BRA `(.L_x_158) ;  /* 0xfffffffc00fc7947 */ /* 0x000fc0000383ffff */
[----:B------:R-:W-:-:S00]  /*7660*/  NOP ;  /* 0x0000000000007918 */ /* 0x000fc00000000000 */
        /* <DEDUP_REMOVED lines=9> */
.L_x_159:


//--------------------- .nv.global.init           --------------------------
	.section	.nv.global.init,"aw",@progbits
.nv.global.init:
	.type		$str$22,@object
	.size		$str$22,($str$26 - $str$22)
$str$22:
        /*0000*/ 	.byte	0x6b, 0x5f, 0x74, 0x69, 0x6c, 0x65, 0x5f, 0x63, 0x6f, 0x75, 0x6e, 0x74, 0x20, 0x3e, 0x3d, 0x20
        /*0010*/ 	.byte	0x31, 0x00
	.type		$str$26,@object
	.size		$str$26,($str$27 - $str$26)
$str$26:
        /*0012*/ 	.byte	0x28, 0x61, 0x64, 0x64, 0x72, 0x65, 0x73, 0x73, 0x20, 0x26, 0x20, 0x6d, 0x61, 0x73, 0x6b, 0x29
        /*0022*/ 	.byte	0x20, 0x3d, 0x3d, 0x20, 0x30, 0x00
	.type		$str$27,@object
	.size		$str$27,($str$23 - $str$27)
$str$27:
        /*0028*/ 	.byte	0x2f, 0x74, 0x6d, 0x70, 0x2f, 0x63, 0x75, 0x74, 0x6c, 0x61, 0x73, 0x73, 0x5f, 0x73, 0x77, 0x65
        /*0038*/ 	.byte	0x65, 0x70, 0x5f, 0x73, 0x72, 0x63, 0x2f, 0x69, 0x6e, 0x63, 0x6c, 0x75, 0x64, 0x65, 0x2f, 0x63
        /*0048*/ 	.byte	0x75, 0x74, 0x65, 0x2f, 0x70, 0x6f, 0x69, 0x6e, 0x74, 0x65, 0x72, 0x5f, 0x66, 0x6c, 0x61, 0x67
        /*0058*/ 	.byte	0x67, 0x65, 0x64, 0x2e, 0x68, 0x70, 0x70, 0x00
	.type		$str$23,@object
	.size		$str$23,(__unnamed_2 - $str$23)
$str$23:
        /*0060*/ 	.byte	0x2f, 0x74, 0x6d, 0x70, 0x2f, 0x63, 0x75, 0x74, 0x6c, 0x61, 0x73, 0x73, 0x5f, 0x73, 0x77, 0x65
        /*0070*/ 	.byte	0x65, 0x70, 0x5f, 0x73, 0x72, 0x63, 0x2f, 0x69, 0x6e, 0x63, 0x6c, 0x75, 0x64, 0x65, 0x2f, 0x63
        /*0080*/ 	.byte	0x75, 0x74, 0x6c, 0x61, 0x73, 0x73, 0x2f, 0x67, 0x65, 0x6d, 0x6d, 0x2f, 0x63, 0x6f, 0x6c, 0x6c
        /*0090*/ 	.byte	0x65, 0x63, 0x74, 0x69, 0x76, 0x65, 0x2f, 0x73, 0x6d, 0x39, 0x30, 0x5f, 0x6d, 0x6d, 0x61, 0x5f
        /*00a0*/ 	.byte	0x74, 0x6d, 0x61, 0x5f, 0x67, 0x6d, 0x6d, 0x61, 0x5f, 0x73, 0x73, 0x5f, 0x77, 0x61, 0x72, 0x70
        /*00b0*/ 	.byte	0x73, 0x70, 0x65, 0x63, 0x69, 0x61, 0x6c, 0x69, 0x7a, 0x65, 0x64, 0x2e, 0x68, 0x70, 0x70, 0x00
	.type		__unnamed_2,@object
	.size		__unnamed_2,(__unnamed_1 - __unnamed_2)
__unnamed_2:
        /*00c0*/ 	.byte	0x61, 0x75, 0x74, 0x6f, 0x20, 0x63, 0x75, 0x74, 0x65, 0x3a, 0x3a, 0x61, 0x73, 0x5f, 0x70, 0x6f
        /* <DEDUP_REMOVED lines=27> */
        /*0280*/ 	.byte	0x36, 0x3e, 0x3e, 0x3e, 0x3e, 0x3e, 0x5d, 0x00
	.type		__unnamed_1,@object
	.size		__unnamed_1,(.L_0 - __unnamed_1)
__unnamed_1:
        /* <DEDUP_REMOVED lines=181> */
.L_0:


//--------------------- .nv.shared._ZN7cutlass13device_kernelINS_4gemm6kernel13GemmUniversalIN4cute5tupleIJiiiiEEENS1_10collective13CollectiveMmaINS1_34MainloopSm90TmaGmmaWarpSpecializedILi8ENS5_IJNS4_1CILi1EEESB_SB_EEENS1_35KernelTmaWarpSpecializedCooperativeEEENS5_IJNSA_ILi128EEENSA_ILi64EEESG_EEENS_6half_tENS5_IJlSB_lEEESI_SJ_NS4_8TiledMMAINS4_8MMA_AtomIJNS4_4SM904GMMA25MMA_64x64x16_F32F16F16_SSILNSN_5MajorE0ELSP_0ELNSN_7ScaleInE1ELSQ_1EEEEEENS4_6LayoutINS5_IJNSA_ILi2EEESB_SB_EEENS5_IJSB_NSA_ILi0EEESW_EEEEENS5_IJNS4_10UnderscoreESZ_SZ_EEEEENS4_13SM90_TMA_LOADENS4_14ComposedLayoutINS4_7SwizzleILi3ELi4ELi3EEENS4_18smem_ptr_flag_bitsILi16EEENST_INS5_IJNSA_ILi8EEESG_EEENS5_IJSG_SB_EEEEEEEvNS4_8identityES12_S1C_vS1D_EENS_8epilogue10collective18CollectiveEpilogueINS1F_22Sm90TmaWarpSpecializedILi3ELi2ELi16ELb1ELb0EEEJSH_NS5_IJSF_NSA_ILi32EEEEEESI_SJ_SI_SJ_NS1F_6fusion15FusionCallbacksIS1J_NS1M_23LinCombPerRowBiasEltActINS1F_6thread4ReLuESI_fSI_SI_fLi8ELNS_15FloatRoundStyleE2EEESH_S1L_JEEES12_NS13_INS14_ILi2ELi4ELi3EEES17_NST_INS5_IJS18_S1K_EEENS5_IJS1K_SB_EEEEEEENS4_17SM75_U32x4_LDSM_NENS4_14SM90_TMA_STOREES1Y_NS4_17SM90_U32x4_STSM_NENS4_9Copy_AtomIJS21_SI_EEEvEEEvvEEEEvNT_6ParamsE --------------------------
	.section	.nv.shared._ZN7cutlass13device_kernelINS_4gemm6kernel13GemmUniversalIN4cute5tupleIJiiiiEEENS1_10collective13CollectiveMmaINS1_34MainloopSm90TmaGmmaWarpSpecializedILi8ENS5_IJNS4_1CILi1EEESB_SB_EEENS1_35KernelTmaWarpSpecializedCooperativeEEENS5_IJNSA_ILi128EEENSA_ILi64EEESG_EEENS_6half_tENS5_IJlSB_lEEESI_SJ_NS4_8TiledMMAINS4_8MMA_AtomIJNS4_4SM904GMMA25MMA_64x64x16_F32F16F16_SSILNSN_5MajorE0ELSP_0ELNSN_7ScaleInE1ELSQ_1EEEEEENS4_6LayoutINS5_IJNSA_ILi2EEESB_SB_EEENS5_IJSB_NSA_ILi0EEESW_EEEEENS5_IJNS4_10UnderscoreESZ_SZ_EEEEENS4_13SM90_TMA_LOADENS4_14ComposedLayoutINS4_7SwizzleILi3ELi4ELi3EEENS4_18smem_ptr_flag_bitsILi16EEENST_INS5_IJNSA_ILi8EEESG_EEENS5_IJSG_SB_EEEEEEEvNS4_8identityES12_S1C_vS1D_EENS_8epilogue10collective18CollectiveEpilogueINS1F_22Sm90TmaWarpSpecializedILi3ELi2ELi16ELb1ELb0EEEJSH_NS5_IJSF_NSA_ILi32EEEEEESI_SJ_SI_SJ_NS1F_6fusion15FusionCallbacksIS1J_NS1M_23LinCombPerRowBiasEltActINS1F_6thread4ReLuESI_fSI_SI_fLi8ELNS_15FloatRoundStyleE2EEESH_S1L_JEEES12_NS13_INS14_ILi2ELi4ELi3EEES17_NST_INS5_IJS18_S1K_EEENS5_IJS1K_SB_EEEEEEENS4_17SM75_U32x4_LDSM_NENS4_14SM90_TMA_STOREES1Y_NS4_17SM90_U32x4_STSM_NENS4_9Copy_AtomIJS21_SI_EEEvEEEvvEEEEvNT_6ParamsE,"aw",@nobits
	.sectionflags	@""
	.align	16
	.zero		1024


//--------------------- .nv.shared.reserved.0     --------------------------
	.section	.nv.shared.reserved.0,"aw",@nobits
	.weak		__nv_reservedSMEM_offset_0_alias
	.size		__nv_reservedSMEM_offset_0_alias, 0, 0
	.other		__nv_reservedSMEM_offset_0_alias,@"STO_CUDA_RESERVED_SHARED STV_DEFAULT"
__nv_reservedSMEM_offset_0_alias:
	.zero		0


//--------------------- .nv.global                --------------------------
	.section	.nv.global,"aw",@nobits
.nv.global:
	.type		_ZN39_INTERNAL_066618ff_4_k_cu_094d64b2_27164cute1_E,@object
	.size		_ZN39_INTERNAL_066618ff_4_k_cu_094d64b2_27164cute1_E,(_ZN39_INTERNAL_066618ff_4_k_cu_094d64b2_27164cuda3std3__45__cpo6cbeginE - _ZN39_INTERNAL_066618ff_4_k_cu_094d64b2_27164cute1_E)
_ZN39_INTERNAL_066618ff_4_k_cu_094d64b2_27164cute1_E:
	.zero		1
	.type		_ZN39_INTERNAL_066618ff_4_k_cu_094d64b2_27164cuda3std3__45__cpo6cbeginE,@object
	.size		_ZN39_INTERNAL_066618ff_4_k_cu_094d64b2_27164cuda3std3__45__cpo6cbeginE,(_ZN39_INTERNAL_066618ff_4_k_cu_094d64b2_27164cuda3std3__48in_placeE - _ZN39_INTERNAL_066618ff_4_k_cu_094d64b2_27164cuda3std3__45__cpo6cbeginE)
_ZN39_INTERNAL_066618ff_4_k_cu_094d64b2_27164cuda3std3__45__cpo6cbeginE:
	.zero		1
	.type		_ZN39_INTERNAL_066618ff_4_k_cu_094d64b2_27164cuda3std3__48in_placeE,@object
	.size		_ZN39_INTERNAL_066618ff_4_k_cu_094d64b2_27164cuda3std3__48in_placeE,(_ZN39_INTERNAL_066618ff_4_k_cu_094d64b2_27164cuda3std6ranges3__45__cpo9iter_moveE - _ZN39_INTERNAL_066618ff_4_k_cu_094d64b2_27164cuda3std3__48in_placeE)
_ZN39_INTERNAL_066618ff_4_k_cu_094d64b2_27164cuda3std3__48in_placeE:
	.zero		1
	.type		_ZN39_INTERNAL_066618ff_4_k_cu_094d64b2_27164cuda3std6ranges3__45__cpo9iter_moveE,@object
	.size		_ZN39_INTERNAL_066618ff_4_k_cu_094d64b2_27164cuda3std6ranges3__45__cpo9iter_moveE,(_ZN39_INTERNAL_066618ff_4_k_cu_094d64b2_27164cuda3std3__45__cpo5beginE - _ZN39_INTERNAL_066618ff_4_k_cu_094d64b2_27164cuda3std6ranges3__45__cpo9iter_moveE)
_ZN39_INTERNAL_066618ff_4_k_cu_094d64b2_27164cuda3std6ranges3__45__cpo9iter_moveE:
	.zero		1
	.type		_ZN39_INTERNAL_066618ff_4_k_cu_094d64b2_27164cuda3std3__45__cpo5beginE,@object
	.size		_ZN39_INTERNAL_066618ff_4_k_cu_094d64b2_27164cuda3std3__45__cpo5beginE,(_ZN39_INTERNAL_066618ff_4_k_cu_094d64b2_27164cuda3std3__441_GLOBAL__N__066618ff_4_k_cu_094d64b2_27166ignoreE - _ZN39_INTERNAL_066618ff_4_k_cu_094d64b2_27164cuda3std3__45__cpo5beginE)
_ZN39_INTERNAL_066618ff_4_k_cu_094d64b2_27164cuda3std3__45__cpo5beginE:
	.zero		1
	.type		_ZN39_INTERNAL_066618ff_4_k_cu_094d64b2_27164cuda3std3__441_GLOBAL__N__066618ff_4_k_cu_094d64b2_27166ignoreE,@object
	.size		_ZN39_INTERNAL_066618ff_4_k_cu_094d64b2_27164cuda3std3__441_GLOBAL__N__066618ff_4_k_cu_094d64b2_27166ignoreE,(_ZN39_INTERNAL_066618ff_4_k_cu_094d64b2_27164cute7productE - _ZN39_INTERNAL_066618ff_4_k_cu_094d64b2_27164cuda3std3__441_GLOBAL__N__066618ff_4_k_cu_094d64b2_27166ignoreE)
_ZN39_INTERNAL_066618ff_4_k_cu_094d64b2_27164cuda3std3__441_GLOBAL__N__066618ff_4_k_cu_094d64b2_27166ignoreE:
	.zero		1
	.type		_ZN39_INTERNAL_066618ff_4_k_cu_094d64b2_27164cute7productE,@object
	.size		_ZN39_INTERNAL_066618ff_4_k_cu_094d64b2_27164cute7productE,(_ZN39_INTERNAL_066618ff_4_k_cu_094d64b2_27164cuda3std3__45__cpo3endE - _ZN39_INTERNAL_066618ff_4_k_cu_094d64b2_27164cute7productE)
_ZN39_INTERNAL_066618ff_4_k_cu_094d64b2_27164cute7productE:
	.zero		1
	.type		_ZN39_INTERNAL_066618ff_4_k_cu_094d64b2_27164cuda3std3__45__cpo3endE,@object
	.size		_ZN39_INTERNAL_066618ff_4_k_cu_094d64b2_27164cuda3std3__45__cpo3endE,(_ZN39_INTERNAL_066618ff_4_k_cu_094d64b2_27164cuda3std3__419piecewise_constructE - _ZN39_INTERNAL_066618ff_4_k_cu_094d64b2_27164cuda3std3__45__cpo3endE)
_ZN39_INTERNAL_066618ff_4_k_cu_094d64b2_27164cuda3std3__45__cpo3endE:
	.zero		1
	.type		_ZN39_INTERNAL_066618ff_4_k_cu_094d64b2_27164cuda3std3__419piecewise_constructE,@object
	.size		_ZN39_INTERNAL_066618ff_4_k_cu_094d64b2_27164cuda3std3__419piecewise_constructE,(_ZN39_INTERNAL_066618ff_4_k_cu_094d64b2_27164cuda3std3__45__cpo4cendE - _ZN39_INTERNAL_066618ff_4_k_cu_094d64b2_27164cuda3std3__419piecewise_constructE)
_ZN39_INTERNAL_066618ff_4_k_cu_094d64b2_27164cuda3std3__419piecewise_constructE:
	.zero		1
	.type		_ZN39_INTERNAL_066618ff_4_k_cu_094d64b2_27164cuda3std3__45__cpo4cendE,@object
	.size		_ZN39_INTERNAL_066618ff_4_k_cu_094d64b2_27164cuda3std3__45__cpo4cendE,(_ZN39_INTERNAL_066618ff_4_k_cu_094d64b2_27164cuda3std6ranges3__45__cpo4swapE - _ZN39_INTERNAL_066618ff_4_k_cu_094d64b2_27164cuda3std3__45__cpo4cendE)
_ZN39_INTERNAL_066618ff_4_k_cu_094d64b2_27164cuda3std3__45__cpo4cendE:
	.zero		1
	.type		_ZN39_INTERNAL_066618ff_4_k_cu_094d64b2_27164cuda3std6ranges3__45__cpo4swapE,@object
	.size		_ZN39_INTERNAL_066618ff_4_k_cu_094d64b2_27164cuda3std6ranges3__45__cpo4swapE,(.L_9 - _ZN39_INTERNAL_066618ff_4_k_cu_094d64b2_27164cuda3std6ranges3__45__cpo4swapE)
_ZN39_INTERNAL_066618ff_4_k_cu_094d64b2_27164cuda3std6ranges3__45__cpo4swapE:
	.zero		1
.L_9:


//--------------------- .nv.constant0._ZN7cutlass13device_kernelINS_4gemm6kernel13GemmUniversalIN4cute5tupleIJiiiiEEENS1_10collective13CollectiveMmaINS1_34MainloopSm90TmaGmmaWarpSpecializedILi8ENS5_IJNS4_1CILi1EEESB_SB_EEENS1_35KernelTmaWarpSpecializedCooperativeEEENS5_IJNSA_ILi128EEENSA_ILi64EEESG_EEENS_6half_tENS5_IJlSB_lEEESI_SJ_NS4_8TiledMMAINS4_8MMA_AtomIJNS4_4SM904GMMA25MMA_64x64x16_F32F16F16_SSILNSN_5MajorE0ELSP_0ELNSN_7ScaleInE1ELSQ_1EEEEEENS4_6LayoutINS5_IJNSA_ILi2EEESB_SB_EEENS5_IJSB_NSA_ILi0EEESW_EEEEENS5_IJNS4_10UnderscoreESZ_SZ_EEEEENS4_13SM90_TMA_LOADENS4_14ComposedLayoutINS4_7SwizzleILi3ELi4ELi3EEENS4_18smem_ptr_flag_bitsILi16EEENST_INS5_IJNSA_ILi8EEESG_EEENS5_IJSG_SB_EEEEEEEvNS4_8identityES12_S1C_vS1D_EENS_8epilogue10collective18CollectiveEpilogueINS1F_22Sm90TmaWarpSpecializedILi3ELi2ELi16ELb1ELb0EEEJSH_NS5_IJSF_NSA_ILi32EEEEEESI_SJ_SI_SJ_NS1F_6fusion15FusionCallbacksIS1J_NS1M_23LinCombPerRowBiasEltActINS1F_6thread4ReLuESI_fSI_SI_fLi8ELNS_15FloatRoundStyleE2EEESH_S1L_JEEES12_NS13_INS14_ILi2ELi4ELi3EEES17_NST_INS5_IJS18_S1K_EEENS5_IJS1K_SB_EEEEEEENS4_17SM75_U32x4_LDSM_NENS4_14SM90_TMA_STOREES1Y_NS4_17SM90_U32x4_STSM_NENS4_9Copy_AtomIJS21_SI_EEEvEEEvvEEEEvNT_6ParamsE --------------------------
	.section	.nv.constant0._ZN7cutlass13device_kernelINS_4gemm6kernel13GemmUniversalIN4cute5tupleIJiiiiEEENS1_10collective13CollectiveMmaINS1_34MainloopSm90TmaGmmaWarpSpecializedILi8ENS5_IJNS4_1CILi1EEESB_SB_EEENS1_35KernelTmaWarpSpecializedCooperativeEEENS5_IJNSA_ILi128EEENSA_ILi64EEESG_EEENS_6half_tENS5_IJlSB_lEEESI_SJ_NS4_8TiledMMAINS4_8MMA_AtomIJNS4_4SM904GMMA25MMA_64x64x16_F32F16F16_SSILNSN_5MajorE0ELSP_0ELNSN_7ScaleInE1ELSQ_1EEEEEENS4_6LayoutINS5_IJNSA_ILi2EEESB_SB_EEENS5_IJSB_NSA_ILi0EEESW_EEEEENS5_IJNS4_10UnderscoreESZ_SZ_EEEEENS4_13SM90_TMA_LOADENS4_14ComposedLayoutINS4_7SwizzleILi3ELi4ELi3EEENS4_18smem_ptr_flag_bitsILi16EEENST_INS5_IJNSA_ILi8EEESG_EEENS5_IJSG_SB_EEEEEEEvNS4_8identityES12_S1C_vS1D_EENS_8epilogue10collective18CollectiveEpilogueINS1F_22Sm90TmaWarpSpecializedILi3ELi2ELi16ELb1ELb0EEEJSH_NS5_IJSF_NSA_ILi32EEEEEESI_SJ_SI_SJ_NS1F_6fusion15FusionCallbacksIS1J_NS1M_23LinCombPerRowBiasEltActINS1F_6thread4ReLuESI_fSI_SI_fLi8ELNS_15FloatRoundStyleE2EEESH_S1L_JEEES12_NS13_INS14_ILi2ELi4ELi3EEES17_NST_INS5_IJS18_S1K_EEENS5_IJS1K_SB_EEEEEEENS4_17SM75_U32x4_LDSM_NENS4_14SM90_TMA_STOREES1Y_NS4_17SM90_U32x4_STSM_NENS4_9Copy_AtomIJS21_SI_EEEvEEEvvEEEEvNT_6ParamsE,"a",@progbits
	.sectionflags	@""
	.align	4
.nv.constant0._ZN7cutlass13device_kernelINS_4gemm6kernel13GemmUniversalIN4cute5tupleIJiiiiEEENS1_10collective13CollectiveMmaINS1_34MainloopSm90TmaGmmaWarpSpecializedILi8ENS5_IJNS4_1CILi1EEESB_SB_EEENS1_35KernelTmaWarpSpecializedCooperativeEEENS5_IJNSA_ILi128EEENSA_ILi64EEESG_EEENS_6half_tENS5_IJlSB_lEEESI_SJ_NS4_8TiledMMAINS4_8MMA_AtomIJNS4_4SM904GMMA25MMA_64x64x16_F32F16F16_SSILNSN_5MajorE0ELSP_0ELNSN_7ScaleInE1ELSQ_1EEEEEENS4_6LayoutINS5_IJNSA_ILi2EEESB_SB_EEENS5_IJSB_NSA_ILi0EEESW_EEEEENS5_IJNS4_10UnderscoreESZ_SZ_EEEEENS4_13SM90_TMA_LOADENS4_14ComposedLayoutINS4_7SwizzleILi3ELi4ELi3EEENS4_18smem_ptr_flag_bitsILi16EEENST_INS5_IJNSA_ILi8EEESG_EEENS5_IJSG_SB_EEEEEEEvNS4_8identityES12_S1C_vS1D_EENS_8epilogue10collective18CollectiveEpilogueINS1F_22Sm90TmaWarpSpecializedILi3ELi2ELi16ELb1ELb0EEEJSH_NS5_IJSF_NSA_ILi32EEEEEESI_SJ_SI_SJ_NS1F_6fusion15FusionCallbacksIS1J_NS1M_23LinCombPerRowBiasEltActINS1F_6thread4ReLuESI_fSI_SI_fLi8ELNS_15FloatRoundStyleE2EEESH_S1L_JEEES12_NS13_INS14_ILi2ELi4ELi3EEES17_NST_INS5_IJS18_S1K_EEENS5_IJS1K_SB_EEEEEEENS4_17SM75_U32x4_LDSM_NENS4_14SM90_TMA_STOREES1Y_NS4_17SM90_U32x4_STSM_NENS4_9Copy_AtomIJS21_SI_EEEvEEEvvEEEEvNT_6ParamsE:
	.zero		2432


//--------------------- SYMBOLS --------------------------

	.type		.nv.reservedSmem.offset0,@object
	.size		.nv.reservedSmem.offset0,0x4
	.type		__assertfail,@function
